//
// Generated by NVIDIA NVVM Compiler
//
// Compiler Build ID: CL-36424714
// Cuda compilation tools, release 13.0, V13.0.88
// Based on NVVM 20.0.0
//

.version 9.0
.target sm_100
.address_size 64

	// .globl	_Z7brandesiiPiS_S_S_PdS0_P4nodeS0_S_S0_S_S_S_
// _ZZ7brandesiiPiS_S_S_PdS0_P4nodeS0_S_S0_S_S_S_E3arr has been demoted
// _ZZ14update_brandesiiPiS_S_S_PdS0_P4nodeS0_S_S0_S_S_S_S_iiS_S0_S0_E3arr has been demoted

.visible .entry _Z7brandesiiPiS_S_S_PdS0_P4nodeS0_S_S0_S_S_S_(
	.param .u32 _Z7brandesiiPiS_S_S_PdS0_P4nodeS0_S_S0_S_S_S__param_0,
	.param .u32 _Z7brandesiiPiS_S_S_PdS0_P4nodeS0_S_S0_S_S_S__param_1,
	.param .u64 .ptr .align 1 _Z7brandesiiPiS_S_S_PdS0_P4nodeS0_S_S0_S_S_S__param_2,
	.param .u64 .ptr .align 1 _Z7brandesiiPiS_S_S_PdS0_P4nodeS0_S_S0_S_S_S__param_3,
	.param .u64 .ptr .align 1 _Z7brandesiiPiS_S_S_PdS0_P4nodeS0_S_S0_S_S_S__param_4,
	.param .u64 .ptr .align 1 _Z7brandesiiPiS_S_S_PdS0_P4nodeS0_S_S0_S_S_S__param_5,
	.param .u64 .ptr .align 1 _Z7brandesiiPiS_S_S_PdS0_P4nodeS0_S_S0_S_S_S__param_6,
	.param .u64 .ptr .align 1 _Z7brandesiiPiS_S_S_PdS0_P4nodeS0_S_S0_S_S_S__param_7,
	.param .u64 .ptr .align 1 _Z7brandesiiPiS_S_S_PdS0_P4nodeS0_S_S0_S_S_S__param_8,
	.param .u64 .ptr .align 1 _Z7brandesiiPiS_S_S_PdS0_P4nodeS0_S_S0_S_S_S__param_9,
	.param .u64 .ptr .align 1 _Z7brandesiiPiS_S_S_PdS0_P4nodeS0_S_S0_S_S_S__param_10,
	.param .u64 .ptr .align 1 _Z7brandesiiPiS_S_S_PdS0_P4nodeS0_S_S0_S_S_S__param_11,
	.param .u64 .ptr .align 1 _Z7brandesiiPiS_S_S_PdS0_P4nodeS0_S_S0_S_S_S__param_12,
	.param .u64 .ptr .align 1 _Z7brandesiiPiS_S_S_PdS0_P4nodeS0_S_S0_S_S_S__param_13,
	.param .u64 .ptr .align 1 _Z7brandesiiPiS_S_S_PdS0_P4nodeS0_S_S0_S_S_S__param_14
)
{
	.reg .pred 	%p<86>;
	.reg .b32 	%r<222>;
	.reg .b64 	%rd<198>;
	.reg .b64 	%fd<143>;
	// demoted variable
	.shared .align 4 .b8 _ZZ7brandesiiPiS_S_S_PdS0_P4nodeS0_S_S0_S_S_S_E3arr[8];
	ld.param.u32 	%r125, [_Z7brandesiiPiS_S_S_PdS0_P4nodeS0_S_S0_S_S_S__param_0];
	ld.param.u32 	%r126, [_Z7brandesiiPiS_S_S_PdS0_P4nodeS0_S_S0_S_S_S__param_1];
	ld.param.u64 	%rd41, [_Z7brandesiiPiS_S_S_PdS0_P4nodeS0_S_S0_S_S_S__param_2];
	ld.param.u64 	%rd42, [_Z7brandesiiPiS_S_S_PdS0_P4nodeS0_S_S0_S_S_S__param_3];
	ld.param.u64 	%rd45, [_Z7brandesiiPiS_S_S_PdS0_P4nodeS0_S_S0_S_S_S__param_4];
	ld.param.u64 	%rd46, [_Z7brandesiiPiS_S_S_PdS0_P4nodeS0_S_S0_S_S_S__param_5];
	ld.param.u64 	%rd43, [_Z7brandesiiPiS_S_S_PdS0_P4nodeS0_S_S0_S_S_S__param_6];
	ld.param.u64 	%rd47, [_Z7brandesiiPiS_S_S_PdS0_P4nodeS0_S_S0_S_S_S__param_7];
	ld.param.u64 	%rd48, [_Z7brandesiiPiS_S_S_PdS0_P4nodeS0_S_S0_S_S_S__param_8];
	ld.param.u64 	%rd44, [_Z7brandesiiPiS_S_S_PdS0_P4nodeS0_S_S0_S_S_S__param_9];
	ld.param.u64 	%rd49, [_Z7brandesiiPiS_S_S_PdS0_P4nodeS0_S_S0_S_S_S__param_10];
	ld.param.u64 	%rd50, [_Z7brandesiiPiS_S_S_PdS0_P4nodeS0_S_S0_S_S_S__param_11];
	ld.param.u64 	%rd51, [_Z7brandesiiPiS_S_S_PdS0_P4nodeS0_S_S0_S_S_S__param_12];
	ld.param.u64 	%rd52, [_Z7brandesiiPiS_S_S_PdS0_P4nodeS0_S_S0_S_S_S__param_13];
	ld.param.u64 	%rd53, [_Z7brandesiiPiS_S_S_PdS0_P4nodeS0_S_S0_S_S_S__param_14];
	cvta.to.global.u64 	%rd1, %rd50;
	cvta.to.global.u64 	%rd2, %rd51;
	cvta.to.global.u64 	%rd3, %rd53;
	cvta.to.global.u64 	%rd4, %rd52;
	cvta.to.global.u64 	%rd5, %rd48;
	cvta.to.global.u64 	%rd6, %rd46;
	cvta.to.global.u64 	%rd7, %rd47;
	cvta.to.global.u64 	%rd8, %rd49;
	cvta.to.global.u64 	%rd9, %rd45;
	mov.u32 	%r1, %ctaid.x;
	mad.lo.s32 	%r127, %r1, %r125, %r1;
	cvt.u64.u32 	%rd10, %r127;
	setp.ge.s32 	%p1, %r1, %r125;
	@%p1 bra 	$L__BB0_128;
	cvta.to.global.u64 	%rd54, %rd43;
	shl.b64 	%rd55, %rd10, 2;
	add.s64 	%rd11, %rd6, %rd55;
	shl.b64 	%rd56, %rd10, 3;
	add.s64 	%rd12, %rd54, %rd56;
	add.s64 	%rd13, %rd7, %rd56;
	add.s64 	%rd14, %rd9, %rd55;
	mad.lo.s32 	%r128, %r1, %r126, %r1;
	mul.wide.u32 	%rd57, %r128, 8;
	add.s64 	%rd15, %rd5, %rd57;
	add.s32 	%r183, %r1, 1;
	mov.u32 	%r3, %tid.x;
	sub.s32 	%r4, %r125, %r3;
	shr.u32 	%r129, %r4, 5;
	add.s32 	%r130, %r129, 1;
	and.b32  	%r5, %r130, 15;
	add.s32 	%r6, %r5, -1;
	and.b32  	%r7, %r130, 7;
	add.s32 	%r8, %r7, -1;
	and.b32  	%r9, %r130, 268435440;
	and.b32  	%r10, %r130, 3;
	mul.wide.u32 	%rd58, %r3, 8;
	add.s64 	%rd59, %rd58, %rd56;
	add.s64 	%rd60, %rd59, %rd54;
	add.s64 	%rd16, %rd60, 2048;
	cvta.to.global.u64 	%rd17, %rd44;
	cvta.to.global.u64 	%rd18, %rd42;
	cvta.to.global.u64 	%rd19, %rd41;
$L__BB0_2:
	setp.lt.u32 	%p2, %r125, %r3;
	@%p2 bra 	$L__BB0_53;
	setp.lt.u32 	%p3, %r4, 480;
	mov.u32 	%r188, %r3;
	@%p3 bra 	$L__BB0_6;
	shr.u32 	%r131, %r4, 5;
	add.s32 	%r132, %r131, 1;
	and.b32  	%r133, %r132, 268435440;
	neg.s32 	%r187, %r133;
	mov.u64 	%rd197, %rd16;
	mov.u32 	%r188, %r3;
$L__BB0_5:
	.pragma "nounroll";
	mov.b64 	%rd61, 0;
	st.global.u64 	[%rd197+-2048], %rd61;
	st.global.u64 	[%rd197+-1792], %rd61;
	st.global.u64 	[%rd197+-1536], %rd61;
	st.global.u64 	[%rd197+-1280], %rd61;
	st.global.u64 	[%rd197+-1024], %rd61;
	st.global.u64 	[%rd197+-768], %rd61;
	st.global.u64 	[%rd197+-512], %rd61;
	st.global.u64 	[%rd197+-256], %rd61;
	st.global.u64 	[%rd197], %rd61;
	st.global.u64 	[%rd197+256], %rd61;
	st.global.u64 	[%rd197+512], %rd61;
	st.global.u64 	[%rd197+768], %rd61;
	st.global.u64 	[%rd197+1024], %rd61;
	st.global.u64 	[%rd197+1280], %rd61;
	st.global.u64 	[%rd197+1536], %rd61;
	st.global.u64 	[%rd197+1792], %rd61;
	add.s32 	%r188, %r188, 512;
	add.s32 	%r187, %r187, 16;
	add.s64 	%rd197, %rd197, 4096;
	setp.eq.s32 	%p4, %r187, 0;
	@%p4 bra 	$L__BB0_6;
	bra.uni 	$L__BB0_5;
$L__BB0_6:
	setp.eq.s32 	%p5, %r5, 0;
	@%p5 bra 	$L__BB0_16;
	setp.lt.u32 	%p6, %r6, 7;
	@%p6 bra 	$L__BB0_9;
	mul.wide.u32 	%rd62, %r188, 8;
	add.s64 	%rd63, %rd12, %rd62;
	mov.b64 	%rd64, 0;
	st.global.u64 	[%rd63], %rd64;
	st.global.u64 	[%rd63+256], %rd64;
	st.global.u64 	[%rd63+512], %rd64;
	st.global.u64 	[%rd63+768], %rd64;
	st.global.u64 	[%rd63+1024], %rd64;
	st.global.u64 	[%rd63+1280], %rd64;
	st.global.u64 	[%rd63+1536], %rd64;
	st.global.u64 	[%rd63+1792], %rd64;
	add.s32 	%r188, %r188, 256;
$L__BB0_9:
	setp.eq.s32 	%p7, %r7, 0;
	@%p7 bra 	$L__BB0_16;
	setp.lt.u32 	%p8, %r8, 3;
	@%p8 bra 	$L__BB0_12;
	mul.wide.u32 	%rd65, %r188, 8;
	add.s64 	%rd66, %rd12, %rd65;
	mov.b64 	%rd67, 0;
	st.global.u64 	[%rd66], %rd67;
	st.global.u64 	[%rd66+256], %rd67;
	st.global.u64 	[%rd66+512], %rd67;
	st.global.u64 	[%rd66+768], %rd67;
	add.s32 	%r188, %r188, 128;
$L__BB0_12:
	setp.eq.s32 	%p9, %r10, 0;
	@%p9 bra 	$L__BB0_16;
	setp.eq.s32 	%p10, %r10, 1;
	mul.wide.u32 	%rd68, %r188, 8;
	add.s64 	%rd20, %rd12, %rd68;
	mov.b64 	%rd69, 0;
	st.global.u64 	[%rd20], %rd69;
	@%p10 bra 	$L__BB0_16;
	setp.eq.s32 	%p11, %r10, 2;
	mov.b64 	%rd70, 0;
	st.global.u64 	[%rd20+256], %rd70;
	@%p11 bra 	$L__BB0_16;
	mov.b64 	%rd71, 0;
	st.global.u64 	[%rd20+512], %rd71;
$L__BB0_16:
	mov.u32 	%r192, %r3;
	@%p3 bra 	$L__BB0_19;
	mov.b32 	%r193, 0;
	mov.u32 	%r192, %r3;
$L__BB0_18:
	.pragma "nounroll";
	mul.wide.u32 	%rd72, %r192, 4;
	add.s64 	%rd73, %rd14, %rd72;
	mov.b32 	%r135, -1;
	st.global.u32 	[%rd73], %r135;
	st.global.u32 	[%rd73+128], %r135;
	st.global.u32 	[%rd73+256], %r135;
	st.global.u32 	[%rd73+384], %r135;
	st.global.u32 	[%rd73+512], %r135;
	st.global.u32 	[%rd73+640], %r135;
	st.global.u32 	[%rd73+768], %r135;
	st.global.u32 	[%rd73+896], %r135;
	st.global.u32 	[%rd73+1024], %r135;
	st.global.u32 	[%rd73+1152], %r135;
	st.global.u32 	[%rd73+1280], %r135;
	st.global.u32 	[%rd73+1408], %r135;
	st.global.u32 	[%rd73+1536], %r135;
	st.global.u32 	[%rd73+1664], %r135;
	st.global.u32 	[%rd73+1792], %r135;
	st.global.u32 	[%rd73+1920], %r135;
	add.s32 	%r192, %r192, 512;
	add.s32 	%r193, %r193, 16;
	setp.eq.s32 	%p13, %r193, %r9;
	@%p13 bra 	$L__BB0_19;
	bra.uni 	$L__BB0_18;
$L__BB0_19:
	@%p5 bra 	$L__BB0_29;
	setp.lt.u32 	%p15, %r6, 7;
	@%p15 bra 	$L__BB0_22;
	mul.wide.u32 	%rd74, %r192, 4;
	add.s64 	%rd75, %rd14, %rd74;
	mov.b32 	%r136, -1;
	st.global.u32 	[%rd75], %r136;
	st.global.u32 	[%rd75+128], %r136;
	st.global.u32 	[%rd75+256], %r136;
	st.global.u32 	[%rd75+384], %r136;
	st.global.u32 	[%rd75+512], %r136;
	st.global.u32 	[%rd75+640], %r136;
	st.global.u32 	[%rd75+768], %r136;
	st.global.u32 	[%rd75+896], %r136;
	add.s32 	%r192, %r192, 256;
$L__BB0_22:
	setp.eq.s32 	%p16, %r7, 0;
	@%p16 bra 	$L__BB0_29;
	setp.lt.u32 	%p17, %r8, 3;
	@%p17 bra 	$L__BB0_25;
	mul.wide.u32 	%rd76, %r192, 4;
	add.s64 	%rd77, %rd14, %rd76;
	mov.b32 	%r137, -1;
	st.global.u32 	[%rd77], %r137;
	st.global.u32 	[%rd77+128], %r137;
	st.global.u32 	[%rd77+256], %r137;
	st.global.u32 	[%rd77+384], %r137;
	add.s32 	%r192, %r192, 128;
$L__BB0_25:
	setp.eq.s32 	%p18, %r10, 0;
	@%p18 bra 	$L__BB0_29;
	setp.eq.s32 	%p19, %r10, 1;
	mul.wide.u32 	%rd78, %r192, 4;
	add.s64 	%rd23, %rd14, %rd78;
	mov.b32 	%r138, -1;
	st.global.u32 	[%rd23], %r138;
	@%p19 bra 	$L__BB0_29;
	setp.eq.s32 	%p20, %r10, 2;
	mov.b32 	%r139, -1;
	st.global.u32 	[%rd23+128], %r139;
	@%p20 bra 	$L__BB0_29;
	mov.b32 	%r140, -1;
	st.global.u32 	[%rd23+256], %r140;
$L__BB0_29:
	setp.lt.u32 	%p21, %r4, 224;
	mov.u32 	%r197, %r3;
	@%p21 bra 	$L__BB0_32;
	mov.b32 	%r198, 0;
	mov.u32 	%r197, %r3;
$L__BB0_31:
	.pragma "nounroll";
	cvt.u64.u32 	%rd79, %r197;
	add.s64 	%rd80, %rd10, %rd79;
	shl.b64 	%rd81, %rd80, 2;
	add.s64 	%rd82, %rd8, %rd81;
	mov.b32 	%r142, 0;
	st.global.u32 	[%rd82], %r142;
	st.global.u32 	[%rd82+128], %r142;
	st.global.u32 	[%rd82+256], %r142;
	st.global.u32 	[%rd82+384], %r142;
	st.global.u32 	[%rd82+512], %r142;
	st.global.u32 	[%rd82+640], %r142;
	st.global.u32 	[%rd82+768], %r142;
	st.global.u32 	[%rd82+896], %r142;
	add.s32 	%r197, %r197, 256;
	add.s32 	%r198, %r198, 8;
	shr.u32 	%r143, %r4, 5;
	add.s32 	%r144, %r143, 1;
	and.b32  	%r145, %r144, 268435448;
	setp.eq.s32 	%p22, %r198, %r145;
	@%p22 bra 	$L__BB0_32;
	bra.uni 	$L__BB0_31;
$L__BB0_32:
	setp.eq.s32 	%p23, %r7, 0;
	@%p23 bra 	$L__BB0_40;
	setp.lt.u32 	%p24, %r8, 3;
	@%p24 bra 	$L__BB0_35;
	cvt.u64.u32 	%rd83, %r197;
	add.s64 	%rd84, %rd10, %rd83;
	shl.b64 	%rd85, %rd84, 2;
	add.s64 	%rd86, %rd8, %rd85;
	mov.b32 	%r146, 0;
	st.global.u32 	[%rd86], %r146;
	st.global.u32 	[%rd86+128], %r146;
	st.global.u32 	[%rd86+256], %r146;
	st.global.u32 	[%rd86+384], %r146;
	add.s32 	%r197, %r197, 128;
$L__BB0_35:
	setp.eq.s32 	%p25, %r10, 0;
	@%p25 bra 	$L__BB0_40;
	and.b32  	%r147, %r4, 96;
	setp.eq.s32 	%p26, %r147, 0;
	@%p26 bra 	$L__BB0_38;
	cvt.u64.u32 	%rd87, %r197;
	add.s64 	%rd88, %rd10, %rd87;
	shl.b64 	%rd89, %rd88, 2;
	add.s64 	%rd90, %rd8, %rd89;
	mov.b32 	%r148, 0;
	st.global.u32 	[%rd90], %r148;
	st.global.u32 	[%rd90+128], %r148;
	add.s32 	%r197, %r197, 64;
$L__BB0_38:
	and.b32  	%r149, %r4, 32;
	setp.ne.s32 	%p27, %r149, 0;
	@%p27 bra 	$L__BB0_40;
	cvt.u64.u32 	%rd91, %r197;
	add.s64 	%rd92, %rd10, %rd91;
	shl.b64 	%rd93, %rd92, 2;
	add.s64 	%rd94, %rd8, %rd93;
	mov.b32 	%r150, 0;
	st.global.u32 	[%rd94], %r150;
$L__BB0_40:
	mov.u32 	%r201, %r3;
	@%p3 bra 	$L__BB0_43;
	mov.b32 	%r200, 0;
	mov.u32 	%r201, %r3;
$L__BB0_42:
	.pragma "nounroll";
	mul.wide.u32 	%rd95, %r201, 8;
	add.s64 	%rd96, %rd13, %rd95;
	mov.b64 	%rd97, 0;
	st.global.u64 	[%rd96], %rd97;
	st.global.u64 	[%rd96+256], %rd97;
	st.global.u64 	[%rd96+512], %rd97;
	st.global.u64 	[%rd96+768], %rd97;
	st.global.u64 	[%rd96+1024], %rd97;
	st.global.u64 	[%rd96+1280], %rd97;
	st.global.u64 	[%rd96+1536], %rd97;
	st.global.u64 	[%rd96+1792], %rd97;
	st.global.u64 	[%rd96+2048], %rd97;
	st.global.u64 	[%rd96+2304], %rd97;
	st.global.u64 	[%rd96+2560], %rd97;
	st.global.u64 	[%rd96+2816], %rd97;
	st.global.u64 	[%rd96+3072], %rd97;
	st.global.u64 	[%rd96+3328], %rd97;
	st.global.u64 	[%rd96+3584], %rd97;
	st.global.u64 	[%rd96+3840], %rd97;
	add.s32 	%r201, %r201, 512;
	add.s32 	%r200, %r200, 16;
	setp.ne.s32 	%p29, %r200, %r9;
	@%p29 bra 	$L__BB0_42;
$L__BB0_43:
	@%p5 bra 	$L__BB0_53;
	setp.lt.u32 	%p31, %r6, 7;
	@%p31 bra 	$L__BB0_46;
	mul.wide.u32 	%rd98, %r201, 8;
	add.s64 	%rd99, %rd13, %rd98;
	mov.b64 	%rd100, 0;
	st.global.u64 	[%rd99], %rd100;
	st.global.u64 	[%rd99+256], %rd100;
	st.global.u64 	[%rd99+512], %rd100;
	st.global.u64 	[%rd99+768], %rd100;
	st.global.u64 	[%rd99+1024], %rd100;
	st.global.u64 	[%rd99+1280], %rd100;
	st.global.u64 	[%rd99+1536], %rd100;
	st.global.u64 	[%rd99+1792], %rd100;
	add.s32 	%r201, %r201, 256;
$L__BB0_46:
	@%p23 bra 	$L__BB0_53;
	setp.lt.u32 	%p33, %r8, 3;
	@%p33 bra 	$L__BB0_49;
	mul.wide.u32 	%rd101, %r201, 8;
	add.s64 	%rd102, %rd13, %rd101;
	mov.b64 	%rd103, 0;
	st.global.u64 	[%rd102], %rd103;
	st.global.u64 	[%rd102+256], %rd103;
	st.global.u64 	[%rd102+512], %rd103;
	st.global.u64 	[%rd102+768], %rd103;
	add.s32 	%r201, %r201, 128;
$L__BB0_49:
	setp.eq.s32 	%p34, %r10, 0;
	@%p34 bra 	$L__BB0_53;
	setp.eq.s32 	%p35, %r10, 1;
	mul.wide.u32 	%rd104, %r201, 8;
	add.s64 	%rd24, %rd13, %rd104;
	mov.b64 	%rd105, 0;
	st.global.u64 	[%rd24], %rd105;
	@%p35 bra 	$L__BB0_53;
	setp.eq.s32 	%p36, %r10, 2;
	mov.b64 	%rd106, 0;
	st.global.u64 	[%rd24+256], %rd106;
	@%p36 bra 	$L__BB0_53;
	mov.b64 	%rd107, 0;
	st.global.u64 	[%rd24+512], %rd107;
$L__BB0_53:
	setp.ne.s32 	%p37, %r3, 0;
	@%p37 bra 	$L__BB0_55;
	mov.b32 	%r152, 1;
	st.shared.u32 	[_ZZ7brandesiiPiS_S_S_PdS0_P4nodeS0_S_S0_S_S_S_E3arr+4], %r152;
	st.shared.u32 	[_ZZ7brandesiiPiS_S_S_PdS0_P4nodeS0_S_S0_S_S_S_E3arr], %r152;
	st.global.u32 	[%rd11], %r183;
	mul.wide.u32 	%rd108, %r183, 8;
	add.s64 	%rd109, %rd12, %rd108;
	mov.b64 	%rd110, 4607182418800017408;
	st.global.u64 	[%rd109], %rd110;
	mul.wide.u32 	%rd111, %r183, 4;
	add.s64 	%rd112, %rd14, %rd111;
	mov.b32 	%r153, 0;
	st.global.u32 	[%rd112], %r153;
	st.global.u32 	[%rd15], %r183;
	st.global.u32 	[%rd15+4], %r153;
$L__BB0_55:
	bar.sync 	0;
	ld.shared.u32 	%r214, [_ZZ7brandesiiPiS_S_S_PdS0_P4nodeS0_S_S0_S_S_S_E3arr];
	setp.lt.s32 	%p38, %r214, 1;
	mul.wide.u32 	%rd113, %r183, 4;
	add.s64 	%rd25, %rd4, %rd113;
	@%p38 bra 	$L__BB0_75;
	mov.b32 	%r204, 0;
$L__BB0_57:
	add.s32 	%r51, %r204, 1;
	mul.wide.u32 	%rd114, %r204, 4;
	add.s64 	%rd115, %rd11, %rd114;
	ld.global.u32 	%r52, [%rd115];
	mul.wide.s32 	%rd116, %r52, 4;
	add.s64 	%rd26, %rd18, %rd116;
	ld.global.u32 	%r155, [%rd26+4];
	ld.global.u32 	%r156, [%rd26];
	sub.s32 	%r53, %r155, %r156;
	setp.eq.s32 	%p39, %r52, %r183;
	@%p39 bra 	$L__BB0_67;
	mul.wide.s32 	%rd117, %r52, 4;
	add.s64 	%rd27, %rd4, %rd117;
	ld.global.u32 	%r157, [%rd27];
	add.s32 	%r206, %r157, %r3;
	ld.global.u32 	%r205, [%rd27+4];
	setp.ge.s32 	%p40, %r206, %r205;
	@%p40 bra 	$L__BB0_67;
	mul.wide.s32 	%rd118, %r52, 4;
	add.s64 	%rd28, %rd3, %rd118;
	mul.wide.s32 	%rd119, %r52, 8;
	add.s64 	%rd29, %rd13, %rd119;
$L__BB0_60:
	mul.wide.s32 	%rd120, %r206, 4;
	add.s64 	%rd30, %rd2, %rd120;
	ld.global.u32 	%r158, [%rd30];
	ld.global.u32 	%r159, [%rd28];
	setp.eq.s32 	%p41, %r158, %r159;
	@%p41 bra 	$L__BB0_66;
	ld.global.u32 	%r208, [%rd25];
	ld.global.u32 	%r209, [%rd25+4];
	setp.ge.s32 	%p42, %r208, %r209;
	@%p42 bra 	$L__BB0_66;
$L__BB0_62:
	ld.global.u32 	%r62, [%rd30];
	mul.wide.s32 	%rd121, %r208, 4;
	add.s64 	%rd122, %rd2, %rd121;
	ld.global.u32 	%r63, [%rd122];
	setp.le.s32 	%p43, %r62, %r63;
	@%p43 bra 	$L__BB0_64;
	mul.wide.s32 	%rd123, %r63, 8;
	add.s64 	%rd124, %rd1, %rd123;
	ld.global.f64 	%fd38, [%rd124];
	mul.wide.s32 	%rd125, %r62, 8;
	add.s64 	%rd126, %rd1, %rd125;
	ld.global.f64 	%fd39, [%rd126];
	sub.f64 	%fd40, %fd38, %fd39;
	abs.f64 	%fd41, %fd40;
	atom.global.add.f64 	%fd42, [%rd29], %fd41;
	ld.global.u32 	%r209, [%rd25+4];
$L__BB0_64:
	add.s32 	%r208, %r208, 1;
	setp.lt.s32 	%p44, %r208, %r209;
	@%p44 bra 	$L__BB0_62;
	ld.global.u32 	%r205, [%rd27+4];
$L__BB0_66:
	add.s32 	%r206, %r206, 32;
	setp.lt.s32 	%p45, %r206, %r205;
	@%p45 bra 	$L__BB0_60;
$L__BB0_67:
	bar.sync 	0;
	setp.ge.s32 	%p46, %r3, %r53;
	@%p46 bra 	$L__BB0_74;
	mul.wide.s32 	%rd127, %r52, 4;
	add.s64 	%rd31, %rd14, %rd127;
	mul.wide.s32 	%rd128, %r52, 8;
	add.s64 	%rd32, %rd12, %rd128;
	mov.u32 	%r211, %r3;
$L__BB0_69:
	ld.global.u32 	%r160, [%rd26];
	add.s32 	%r161, %r160, %r211;
	mul.wide.s32 	%rd129, %r161, 4;
	add.s64 	%rd130, %rd19, %rd129;
	ld.global.u32 	%r71, [%rd130];
	mul.wide.s32 	%rd131, %r71, 4;
	add.s64 	%rd33, %rd14, %rd131;
	ld.global.u32 	%r213, [%rd33];
	setp.ne.s32 	%p47, %r213, -1;
	ld.global.u32 	%r212, [%rd31];
	@%p47 bra 	$L__BB0_71;
	add.s32 	%r162, %r212, 1;
	st.global.u32 	[%rd33], %r162;
	atom.shared.add.u32 	%r163, [_ZZ7brandesiiPiS_S_S_PdS0_P4nodeS0_S_S0_S_S_S_E3arr], 1;
	mul.wide.s32 	%rd132, %r163, 4;
	add.s64 	%rd133, %rd11, %rd132;
	st.global.u32 	[%rd133], %r71;
	ld.global.u32 	%r213, [%rd33];
	ld.global.u32 	%r212, [%rd31];
$L__BB0_71:
	add.s32 	%r164, %r212, 1;
	setp.ne.s32 	%p48, %r213, %r164;
	@%p48 bra 	$L__BB0_73;
	ld.global.f64 	%fd43, [%rd32];
	mul.wide.s32 	%rd134, %r71, 8;
	add.s64 	%rd135, %rd12, %rd134;
	ld.global.f64 	%fd44, [%rd135];
	add.f64 	%fd45, %fd43, %fd44;
	st.global.f64 	[%rd135], %fd45;
	atom.shared.add.u32 	%r165, [_ZZ7brandesiiPiS_S_S_PdS0_P4nodeS0_S_S0_S_S_S_E3arr+4], 1;
	mul.wide.s32 	%rd136, %r165, 8;
	add.s64 	%rd137, %rd15, %rd136;
	st.global.u32 	[%rd137], %r71;
	st.global.u32 	[%rd137+4], %r52;
$L__BB0_73:
	add.s32 	%r211, %r211, 32;
	setp.lt.s32 	%p49, %r211, %r53;
	@%p49 bra 	$L__BB0_69;
$L__BB0_74:
	bar.sync 	0;
	ld.shared.u32 	%r214, [_ZZ7brandesiiPiS_S_S_PdS0_P4nodeS0_S_S0_S_S_S_E3arr];
	setp.lt.s32 	%p50, %r51, %r214;
	mov.u32 	%r204, %r51;
	@%p50 bra 	$L__BB0_57;
$L__BB0_75:
	@%p37 bra 	$L__BB0_77;
	mul.wide.s32 	%rd138, %r214, 4;
	add.s64 	%rd139, %rd11, %rd138;
	ld.global.u32 	%r166, [%rd139+-4];
	mul.wide.s32 	%rd140, %r166, 4;
	add.s64 	%rd141, %rd14, %rd140;
	ld.global.u32 	%r167, [%rd141];
	st.shared.u32 	[_ZZ7brandesiiPiS_S_S_PdS0_P4nodeS0_S_S0_S_S_S_E3arr], %r167;
	ld.shared.u32 	%r168, [_ZZ7brandesiiPiS_S_S_PdS0_P4nodeS0_S_S0_S_S_S_E3arr+4];
	add.s32 	%r169, %r168, -1;
	st.shared.u32 	[_ZZ7brandesiiPiS_S_S_PdS0_P4nodeS0_S_S0_S_S_S_E3arr+4], %r169;
$L__BB0_77:
	bar.sync 	0;
	ld.shared.u32 	%r215, [_ZZ7brandesiiPiS_S_S_PdS0_P4nodeS0_S_S0_S_S_S_E3arr];
	setp.lt.s32 	%p52, %r215, 1;
	@%p52 bra 	$L__BB0_127;
	ld.shared.u32 	%r216, [_ZZ7brandesiiPiS_S_S_PdS0_P4nodeS0_S_S0_S_S_S_E3arr+4];
$L__BB0_79:
	sub.s32 	%r85, %r216, %r3;
	setp.lt.s32 	%p53, %r85, 1;
	@%p53 bra 	$L__BB0_126;
	mul.wide.u32 	%rd142, %r85, 8;
	add.s64 	%rd34, %rd15, %rd142;
	ld.global.u32 	%r170, [%rd34];
	cvt.s64.s32 	%rd35, %r170;
	mul.wide.s32 	%rd143, %r170, 4;
	add.s64 	%rd144, %rd14, %rd143;
	ld.global.u32 	%r171, [%rd144];
	setp.ne.s32 	%p54, %r171, %r215;
	@%p54 bra 	$L__BB0_126;
	ld.global.u32 	%r86, [%rd34+4];
	ld.global.u32 	%r219, [%rd25];
	ld.global.u32 	%r88, [%rd25+4];
	setp.ge.s32 	%p55, %r219, %r88;
	mov.f64 	%fd122, 0d0000000000000000;
	@%p55 bra 	$L__BB0_122;
	shl.b64 	%rd145, %rd35, 2;
	add.s64 	%rd146, %rd3, %rd145;
	ld.global.u32 	%r89, [%rd146];
	shl.b64 	%rd147, %rd35, 3;
	add.s64 	%rd36, %rd1, %rd147;
	add.s32 	%r172, %r219, 1;
	max.s32 	%r173, %r88, %r172;
	sub.s32 	%r90, %r173, %r219;
	and.b32  	%r91, %r90, 7;
	sub.s32 	%r174, %r219, %r173;
	setp.gt.u32 	%p56, %r174, -8;
	mov.f64 	%fd122, 0d0000000000000000;
	@%p56 bra 	$L__BB0_101;
	and.b32  	%r92, %r90, -8;
	mov.b32 	%r218, 0;
	mov.f64 	%fd122, 0d0000000000000000;
$L__BB0_84:
	.pragma "nounroll";
	mul.wide.s32 	%rd148, %r219, 4;
	add.s64 	%rd37, %rd2, %rd148;
	ld.global.u32 	%r95, [%rd37];
	setp.le.s32 	%p57, %r89, %r95;
	@%p57 bra 	$L__BB0_86;
	mul.wide.s32 	%rd149, %r95, 8;
	add.s64 	%rd150, %rd1, %rd149;
	ld.global.f64 	%fd50, [%rd150];
	ld.global.f64 	%fd51, [%rd36];
	sub.f64 	%fd52, %fd50, %fd51;
	abs.f64 	%fd53, %fd52;
	add.f64 	%fd122, %fd122, %fd53;
$L__BB0_86:
	ld.global.u32 	%r96, [%rd37+4];
	setp.le.s32 	%p58, %r89, %r96;
	@%p58 bra 	$L__BB0_88;
	mul.wide.s32 	%rd151, %r96, 8;
	add.s64 	%rd152, %rd1, %rd151;
	ld.global.f64 	%fd54, [%rd152];
	ld.global.f64 	%fd55, [%rd36];
	sub.f64 	%fd56, %fd54, %fd55;
	abs.f64 	%fd57, %fd56;
	add.f64 	%fd122, %fd122, %fd57;
$L__BB0_88:
	ld.global.u32 	%r97, [%rd37+8];
	setp.le.s32 	%p59, %r89, %r97;
	@%p59 bra 	$L__BB0_90;
	mul.wide.s32 	%rd153, %r97, 8;
	add.s64 	%rd154, %rd1, %rd153;
	ld.global.f64 	%fd58, [%rd154];
	ld.global.f64 	%fd59, [%rd36];
	sub.f64 	%fd60, %fd58, %fd59;
	abs.f64 	%fd61, %fd60;
	add.f64 	%fd122, %fd122, %fd61;
$L__BB0_90:
	ld.global.u32 	%r98, [%rd37+12];
	setp.le.s32 	%p60, %r89, %r98;
	@%p60 bra 	$L__BB0_92;
	mul.wide.s32 	%rd155, %r98, 8;
	add.s64 	%rd156, %rd1, %rd155;
	ld.global.f64 	%fd62, [%rd156];
	ld.global.f64 	%fd63, [%rd36];
	sub.f64 	%fd64, %fd62, %fd63;
	abs.f64 	%fd65, %fd64;
	add.f64 	%fd122, %fd122, %fd65;
$L__BB0_92:
	ld.global.u32 	%r99, [%rd37+16];
	setp.le.s32 	%p61, %r89, %r99;
	@%p61 bra 	$L__BB0_94;
	mul.wide.s32 	%rd157, %r99, 8;
	add.s64 	%rd158, %rd1, %rd157;
	ld.global.f64 	%fd66, [%rd158];
	ld.global.f64 	%fd67, [%rd36];
	sub.f64 	%fd68, %fd66, %fd67;
	abs.f64 	%fd69, %fd68;
	add.f64 	%fd122, %fd122, %fd69;
$L__BB0_94:
	ld.global.u32 	%r100, [%rd37+20];
	setp.le.s32 	%p62, %r89, %r100;
	@%p62 bra 	$L__BB0_96;
	mul.wide.s32 	%rd159, %r100, 8;
	add.s64 	%rd160, %rd1, %rd159;
	ld.global.f64 	%fd70, [%rd160];
	ld.global.f64 	%fd71, [%rd36];
	sub.f64 	%fd72, %fd70, %fd71;
	abs.f64 	%fd73, %fd72;
	add.f64 	%fd122, %fd122, %fd73;
$L__BB0_96:
	ld.global.u32 	%r101, [%rd37+24];
	setp.le.s32 	%p63, %r89, %r101;
	@%p63 bra 	$L__BB0_98;
	mul.wide.s32 	%rd161, %r101, 8;
	add.s64 	%rd162, %rd1, %rd161;
	ld.global.f64 	%fd74, [%rd162];
	ld.global.f64 	%fd75, [%rd36];
	sub.f64 	%fd76, %fd74, %fd75;
	abs.f64 	%fd77, %fd76;
	add.f64 	%fd122, %fd122, %fd77;
$L__BB0_98:
	ld.global.u32 	%r102, [%rd37+28];
	setp.le.s32 	%p64, %r89, %r102;
	@%p64 bra 	$L__BB0_100;
	mul.wide.s32 	%rd163, %r102, 8;
	add.s64 	%rd164, %rd1, %rd163;
	ld.global.f64 	%fd78, [%rd164];
	ld.global.f64 	%fd79, [%rd36];
	sub.f64 	%fd80, %fd78, %fd79;
	abs.f64 	%fd81, %fd80;
	add.f64 	%fd122, %fd122, %fd81;
$L__BB0_100:
	add.s32 	%r219, %r219, 8;
	add.s32 	%r218, %r218, 8;
	setp.ne.s32 	%p65, %r218, %r92;
	@%p65 bra 	$L__BB0_84;
$L__BB0_101:
	setp.eq.s32 	%p66, %r91, 0;
	@%p66 bra 	$L__BB0_122;
	and.b32  	%r106, %r90, 3;
	setp.lt.u32 	%p67, %r91, 4;
	@%p67 bra 	$L__BB0_112;
	mul.wide.s32 	%rd165, %r219, 4;
	add.s64 	%rd38, %rd2, %rd165;
	ld.global.u32 	%r107, [%rd38];
	setp.le.s32 	%p68, %r89, %r107;
	@%p68 bra 	$L__BB0_105;
	mul.wide.s32 	%rd166, %r107, 8;
	add.s64 	%rd167, %rd1, %rd166;
	ld.global.f64 	%fd83, [%rd167];
	ld.global.f64 	%fd84, [%rd36];
	sub.f64 	%fd85, %fd83, %fd84;
	abs.f64 	%fd86, %fd85;
	add.f64 	%fd122, %fd122, %fd86;
$L__BB0_105:
	ld.global.u32 	%r108, [%rd38+4];
	setp.le.s32 	%p69, %r89, %r108;
	@%p69 bra 	$L__BB0_107;
	mul.wide.s32 	%rd168, %r108, 8;
	add.s64 	%rd169, %rd1, %rd168;
	ld.global.f64 	%fd87, [%rd169];
	ld.global.f64 	%fd88, [%rd36];
	sub.f64 	%fd89, %fd87, %fd88;
	abs.f64 	%fd90, %fd89;
	add.f64 	%fd122, %fd122, %fd90;
$L__BB0_107:
	ld.global.u32 	%r109, [%rd38+8];
	setp.le.s32 	%p70, %r89, %r109;
	@%p70 bra 	$L__BB0_109;
	mul.wide.s32 	%rd170, %r109, 8;
	add.s64 	%rd171, %rd1, %rd170;
	ld.global.f64 	%fd91, [%rd171];
	ld.global.f64 	%fd92, [%rd36];
	sub.f64 	%fd93, %fd91, %fd92;
	abs.f64 	%fd94, %fd93;
	add.f64 	%fd122, %fd122, %fd94;
$L__BB0_109:
	ld.global.u32 	%r110, [%rd38+12];
	setp.le.s32 	%p71, %r89, %r110;
	@%p71 bra 	$L__BB0_111;
	mul.wide.s32 	%rd172, %r110, 8;
	add.s64 	%rd173, %rd1, %rd172;
	ld.global.f64 	%fd95, [%rd173];
	ld.global.f64 	%fd96, [%rd36];
	sub.f64 	%fd97, %fd95, %fd96;
	abs.f64 	%fd98, %fd97;
	add.f64 	%fd122, %fd122, %fd98;
$L__BB0_111:
	add.s32 	%r219, %r219, 4;
$L__BB0_112:
	setp.eq.s32 	%p72, %r106, 0;
	@%p72 bra 	$L__BB0_122;
	setp.eq.s32 	%p73, %r106, 1;
	@%p73 bra 	$L__BB0_119;
	mul.wide.s32 	%rd174, %r219, 4;
	add.s64 	%rd39, %rd2, %rd174;
	ld.global.u32 	%r113, [%rd39];
	setp.le.s32 	%p74, %r89, %r113;
	@%p74 bra 	$L__BB0_116;
	mul.wide.s32 	%rd175, %r113, 8;
	add.s64 	%rd176, %rd1, %rd175;
	ld.global.f64 	%fd100, [%rd176];
	ld.global.f64 	%fd101, [%rd36];
	sub.f64 	%fd102, %fd100, %fd101;
	abs.f64 	%fd103, %fd102;
	add.f64 	%fd122, %fd122, %fd103;
$L__BB0_116:
	ld.global.u32 	%r114, [%rd39+4];
	setp.le.s32 	%p75, %r89, %r114;
	@%p75 bra 	$L__BB0_118;
	mul.wide.s32 	%rd177, %r114, 8;
	add.s64 	%rd178, %rd1, %rd177;
	ld.global.f64 	%fd104, [%rd178];
	ld.global.f64 	%fd105, [%rd36];
	sub.f64 	%fd106, %fd104, %fd105;
	abs.f64 	%fd107, %fd106;
	add.f64 	%fd122, %fd122, %fd107;
$L__BB0_118:
	add.s32 	%r219, %r219, 2;
$L__BB0_119:
	and.b32  	%r176, %r90, 1;
	setp.eq.b32 	%p76, %r176, 1;
	not.pred 	%p77, %p76;
	@%p77 bra 	$L__BB0_122;
	mul.wide.s32 	%rd179, %r219, 4;
	add.s64 	%rd180, %rd2, %rd179;
	ld.global.u32 	%r117, [%rd180];
	setp.le.s32 	%p78, %r89, %r117;
	@%p78 bra 	$L__BB0_122;
	mul.wide.s32 	%rd181, %r117, 8;
	add.s64 	%rd182, %rd1, %rd181;
	ld.global.f64 	%fd108, [%rd182];
	ld.global.f64 	%fd109, [%rd36];
	sub.f64 	%fd110, %fd108, %fd109;
	abs.f64 	%fd111, %fd110;
	add.f64 	%fd122, %fd122, %fd111;
$L__BB0_122:
	mul.wide.s32 	%rd183, %r86, 8;
	add.s64 	%rd184, %rd13, %rd183;
	add.s64 	%rd185, %rd12, %rd183;
	ld.global.f64 	%fd112, [%rd185];
	shl.b64 	%rd186, %rd35, 3;
	add.s64 	%rd187, %rd12, %rd186;
	ld.global.f64 	%fd113, [%rd187];
	div.rn.f64 	%fd114, %fd112, %fd113;
	add.s64 	%rd40, %rd13, %rd186;
	ld.global.f64 	%fd115, [%rd40];
	add.f64 	%fd116, %fd122, %fd115;
	mul.f64 	%fd117, %fd114, %fd116;
	atom.global.add.f64 	%fd118, [%rd184], %fd117;
	add.s64 	%rd188, %rd10, %rd35;
	shl.b64 	%rd189, %rd188, 2;
	add.s64 	%rd190, %rd8, %rd189;
	atom.global.exch.b32 	%r177, [%rd190], 1;
	setp.ne.s32 	%p79, %r177, 0;
	@%p79 bra 	$L__BB0_124;
	shl.b64 	%rd191, %rd35, 3;
	add.s64 	%rd192, %rd17, %rd191;
	ld.global.f64 	%fd119, [%rd40];
	atom.global.add.f64 	%fd120, [%rd192], %fd119;
$L__BB0_124:
	setp.ne.s32 	%p80, %r3, 31;
	add.s32 	%r118, %r85, -1;
	mul.wide.u32 	%rd193, %r118, 8;
	add.s64 	%rd194, %rd15, %rd193;
	ld.global.u32 	%r178, [%rd194];
	mul.wide.s32 	%rd195, %r178, 4;
	add.s64 	%rd196, %rd14, %rd195;
	ld.global.u32 	%r179, [%rd196];
	ld.shared.u32 	%r180, [_ZZ7brandesiiPiS_S_S_PdS0_P4nodeS0_S_S0_S_S_S_E3arr];
	add.s32 	%r121, %r180, -1;
	setp.ne.s32 	%p81, %r179, %r121;
	and.pred  	%p82, %p80, %p81;
	@%p82 bra 	$L__BB0_126;
	setp.eq.s32 	%p83, %r179, %r121;
	st.shared.u32 	[_ZZ7brandesiiPiS_S_S_PdS0_P4nodeS0_S_S0_S_S_S_E3arr+4], %r118;
	selp.s32 	%r181, -1, 0, %p83;
	add.s32 	%r182, %r180, %r181;
	st.shared.u32 	[_ZZ7brandesiiPiS_S_S_PdS0_P4nodeS0_S_S0_S_S_S_E3arr], %r182;
$L__BB0_126:
	bar.sync 	0;
	ld.shared.u32 	%r216, [_ZZ7brandesiiPiS_S_S_PdS0_P4nodeS0_S_S0_S_S_S_E3arr+4];
	ld.shared.u32 	%r215, [_ZZ7brandesiiPiS_S_S_PdS0_P4nodeS0_S_S0_S_S_S_E3arr];
	setp.gt.s32 	%p84, %r215, 0;
	@%p84 bra 	$L__BB0_79;
$L__BB0_127:
	add.s32 	%r183, %r183, 1024;
	setp.le.s32 	%p85, %r183, %r125;
	@%p85 bra 	$L__BB0_2;
$L__BB0_128:
	ret;

}
	// .globl	_Z14update_brandesiiPiS_S_S_PdS0_P4nodeS0_S_S0_S_S_S_S_iiS_S0_S0_
.visible .entry _Z14update_brandesiiPiS_S_S_PdS0_P4nodeS0_S_S0_S_S_S_S_iiS_S0_S0_(
	.param .u32 _Z14update_brandesiiPiS_S_S_PdS0_P4nodeS0_S_S0_S_S_S_S_iiS_S0_S0__param_0,
	.param .u32 _Z14update_brandesiiPiS_S_S_PdS0_P4nodeS0_S_S0_S_S_S_S_iiS_S0_S0__param_1,
	.param .u64 .ptr .align 1 _Z14update_brandesiiPiS_S_S_PdS0_P4nodeS0_S_S0_S_S_S_S_iiS_S0_S0__param_2,
	.param .u64 .ptr .align 1 _Z14update_brandesiiPiS_S_S_PdS0_P4nodeS0_S_S0_S_S_S_S_iiS_S0_S0__param_3,
	.param .u64 .ptr .align 1 _Z14update_brandesiiPiS_S_S_PdS0_P4nodeS0_S_S0_S_S_S_S_iiS_S0_S0__param_4,
	.param .u64 .ptr .align 1 _Z14update_brandesiiPiS_S_S_PdS0_P4nodeS0_S_S0_S_S_S_S_iiS_S0_S0__param_5,
	.param .u64 .ptr .align 1 _Z14update_brandesiiPiS_S_S_PdS0_P4nodeS0_S_S0_S_S_S_S_iiS_S0_S0__param_6,
	.param .u64 .ptr .align 1 _Z14update_brandesiiPiS_S_S_PdS0_P4nodeS0_S_S0_S_S_S_S_iiS_S0_S0__param_7,
	.param .u64 .ptr .align 1 _Z14update_brandesiiPiS_S_S_PdS0_P4nodeS0_S_S0_S_S_S_S_iiS_S0_S0__param_8,
	.param .u64 .ptr .align 1 _Z14update_brandesiiPiS_S_S_PdS0_P4nodeS0_S_S0_S_S_S_S_iiS_S0_S0__param_9,
	.param .u64 .ptr .align 1 _Z14update_brandesiiPiS_S_S_PdS0_P4nodeS0_S_S0_S_S_S_S_iiS_S0_S0__param_10,
	.param .u64 .ptr .align 1 _Z14update_brandesiiPiS_S_S_PdS0_P4nodeS0_S_S0_S_S_S_S_iiS_S0_S0__param_11,
	.param .u64 .ptr .align 1 _Z14update_brandesiiPiS_S_S_PdS0_P4nodeS0_S_S0_S_S_S_S_iiS_S0_S0__param_12,
	.param .u64 .ptr .align 1 _Z14update_brandesiiPiS_S_S_PdS0_P4nodeS0_S_S0_S_S_S_S_iiS_S0_S0__param_13,
	.param .u64 .ptr .align 1 _Z14update_brandesiiPiS_S_S_PdS0_P4nodeS0_S_S0_S_S_S_S_iiS_S0_S0__param_14,
	.param .u64 .ptr .align 1 _Z14update_brandesiiPiS_S_S_PdS0_P4nodeS0_S_S0_S_S_S_S_iiS_S0_S0__param_15,
	.param .u32 _Z14update_brandesiiPiS_S_S_PdS0_P4nodeS0_S_S0_S_S_S_S_iiS_S0_S0__param_16,
	.param .u32 _Z14update_brandesiiPiS_S_S_PdS0_P4nodeS0_S_S0_S_S_S_S_iiS_S0_S0__param_17,
	.param .u64 .ptr .align 1 _Z14update_brandesiiPiS_S_S_PdS0_P4nodeS0_S_S0_S_S_S_S_iiS_S0_S0__param_18,
	.param .u64 .ptr .align 1 _Z14update_brandesiiPiS_S_S_PdS0_P4nodeS0_S_S0_S_S_S_S_iiS_S0_S0__param_19,
	.param .u64 .ptr .align 1 _Z14update_brandesiiPiS_S_S_PdS0_P4nodeS0_S_S0_S_S_S_S_iiS_S0_S0__param_20
)
{
	.reg .pred 	%p<71>;
	.reg .b32 	%r<234>;
	.reg .b64 	%rd<204>;
	.reg .b64 	%fd<147>;
	// demoted variable
	.shared .align 4 .b8 _ZZ14update_brandesiiPiS_S_S_PdS0_P4nodeS0_S_S0_S_S_S_S_iiS_S0_S0_E3arr[12];
	ld.param.u32 	%r118, [_Z14update_brandesiiPiS_S_S_PdS0_P4nodeS0_S_S0_S_S_S_S_iiS_S0_S0__param_0];
	ld.param.u32 	%r121, [_Z14update_brandesiiPiS_S_S_PdS0_P4nodeS0_S_S0_S_S_S_S_iiS_S0_S0__param_1];
	ld.param.u64 	%rd44, [_Z14update_brandesiiPiS_S_S_PdS0_P4nodeS0_S_S0_S_S_S_S_iiS_S0_S0__param_4];
	ld.param.u64 	%rd45, [_Z14update_brandesiiPiS_S_S_PdS0_P4nodeS0_S_S0_S_S_S_S_iiS_S0_S0__param_5];
	ld.param.u64 	%rd46, [_Z14update_brandesiiPiS_S_S_PdS0_P4nodeS0_S_S0_S_S_S_S_iiS_S0_S0__param_6];
	ld.param.u64 	%rd47, [_Z14update_brandesiiPiS_S_S_PdS0_P4nodeS0_S_S0_S_S_S_S_iiS_S0_S0__param_7];
	ld.param.u64 	%rd48, [_Z14update_brandesiiPiS_S_S_PdS0_P4nodeS0_S_S0_S_S_S_S_iiS_S0_S0__param_8];
	ld.param.u64 	%rd49, [_Z14update_brandesiiPiS_S_S_PdS0_P4nodeS0_S_S0_S_S_S_S_iiS_S0_S0__param_10];
	ld.param.u64 	%rd50, [_Z14update_brandesiiPiS_S_S_PdS0_P4nodeS0_S_S0_S_S_S_S_iiS_S0_S0__param_11];
	ld.param.u64 	%rd51, [_Z14update_brandesiiPiS_S_S_PdS0_P4nodeS0_S_S0_S_S_S_S_iiS_S0_S0__param_12];
	ld.param.u64 	%rd52, [_Z14update_brandesiiPiS_S_S_PdS0_P4nodeS0_S_S0_S_S_S_S_iiS_S0_S0__param_13];
	ld.param.u64 	%rd53, [_Z14update_brandesiiPiS_S_S_PdS0_P4nodeS0_S_S0_S_S_S_S_iiS_S0_S0__param_14];
	ld.param.u64 	%rd54, [_Z14update_brandesiiPiS_S_S_PdS0_P4nodeS0_S_S0_S_S_S_S_iiS_S0_S0__param_15];
	ld.param.u32 	%r119, [_Z14update_brandesiiPiS_S_S_PdS0_P4nodeS0_S_S0_S_S_S_S_iiS_S0_S0__param_16];
	ld.param.u64 	%rd55, [_Z14update_brandesiiPiS_S_S_PdS0_P4nodeS0_S_S0_S_S_S_S_iiS_S0_S0__param_19];
	ld.param.u64 	%rd56, [_Z14update_brandesiiPiS_S_S_PdS0_P4nodeS0_S_S0_S_S_S_S_iiS_S0_S0__param_20];
	cvta.to.global.u64 	%rd1, %rd51;
	cvta.to.global.u64 	%rd2, %rd52;
	cvta.to.global.u64 	%rd57, %rd53;
	cvta.to.global.u64 	%rd3, %rd54;
	cvta.to.global.u64 	%rd4, %rd55;
	cvta.to.global.u64 	%rd5, %rd50;
	cvta.to.global.u64 	%rd58, %rd48;
	cvta.to.global.u64 	%rd59, %rd45;
	cvta.to.global.u64 	%rd60, %rd47;
	cvta.to.global.u64 	%rd61, %rd56;
	cvta.to.global.u64 	%rd62, %rd49;
	cvta.to.global.u64 	%rd63, %rd44;
	cvta.to.global.u64 	%rd64, %rd46;
	mov.u32 	%r195, %ctaid.x;
	mad.lo.s32 	%r122, %r195, %r118, %r195;
	mul.wide.u32 	%rd65, %r122, 4;
	add.s64 	%rd6, %rd59, %rd65;
	mul.wide.u32 	%rd66, %r122, 8;
	add.s64 	%rd7, %rd64, %rd66;
	add.s64 	%rd8, %rd60, %rd66;
	add.s64 	%rd9, %rd61, %rd66;
	add.s64 	%rd10, %rd62, %rd65;
	add.s64 	%rd11, %rd63, %rd65;
	add.s64 	%rd12, %rd57, %rd65;
	mad.lo.s32 	%r123, %r195, %r121, %r195;
	mul.wide.u32 	%rd67, %r123, 8;
	add.s64 	%rd13, %rd58, %rd67;
	mov.u32 	%r2, %tid.x;
	setp.lt.s32 	%p1, %r118, %r2;
	@%p1 bra 	$L__BB1_9;
	sub.s32 	%r3, %r118, %r2;
	shr.u32 	%r124, %r3, 5;
	add.s32 	%r4, %r124, 1;
	setp.lt.u32 	%p2, %r3, 96;
	mov.u32 	%r193, %r2;
	@%p2 bra 	$L__BB1_4;
	and.b32  	%r5, %r4, 268435452;
	mov.b32 	%r194, 0;
	mov.u32 	%r193, %r2;
$L__BB1_3:
	.pragma "nounroll";
	mul.wide.u32 	%rd68, %r193, 8;
	add.s64 	%rd69, %rd7, %rd68;
	mov.b64 	%rd70, 0;
	st.global.u64 	[%rd69], %rd70;
	mul.wide.u32 	%rd71, %r193, 4;
	add.s64 	%rd72, %rd11, %rd71;
	mov.b32 	%r126, -1;
	st.global.u32 	[%rd72], %r126;
	add.s64 	%rd73, %rd10, %rd71;
	mov.b32 	%r127, 1;
	st.global.u32 	[%rd73], %r127;
	add.s64 	%rd74, %rd9, %rd68;
	st.global.u64 	[%rd74], %rd70;
	add.s64 	%rd75, %rd8, %rd68;
	st.global.u64 	[%rd75], %rd70;
	st.global.u64 	[%rd69+256], %rd70;
	st.global.u32 	[%rd72+128], %r126;
	st.global.u32 	[%rd73+128], %r127;
	st.global.u64 	[%rd74+256], %rd70;
	st.global.u64 	[%rd75+256], %rd70;
	st.global.u64 	[%rd69+512], %rd70;
	st.global.u32 	[%rd72+256], %r126;
	st.global.u32 	[%rd73+256], %r127;
	st.global.u64 	[%rd74+512], %rd70;
	st.global.u64 	[%rd75+512], %rd70;
	st.global.u64 	[%rd69+768], %rd70;
	st.global.u32 	[%rd72+384], %r126;
	st.global.u32 	[%rd73+384], %r127;
	st.global.u64 	[%rd74+768], %rd70;
	st.global.u64 	[%rd75+768], %rd70;
	add.s32 	%r193, %r193, 128;
	add.s32 	%r194, %r194, 4;
	setp.eq.s32 	%p3, %r194, %r5;
	@%p3 bra 	$L__BB1_4;
	bra.uni 	$L__BB1_3;
$L__BB1_4:
	and.b32  	%r128, %r4, 3;
	setp.eq.s32 	%p4, %r128, 0;
	@%p4 bra 	$L__BB1_9;
	setp.eq.s32 	%p5, %r128, 1;
	@%p5 bra 	$L__BB1_7;
	mul.wide.u32 	%rd76, %r193, 8;
	add.s64 	%rd77, %rd7, %rd76;
	mov.b64 	%rd78, 0;
	st.global.u64 	[%rd77], %rd78;
	mul.wide.u32 	%rd79, %r193, 4;
	add.s64 	%rd80, %rd11, %rd79;
	mov.b32 	%r129, -1;
	st.global.u32 	[%rd80], %r129;
	add.s64 	%rd81, %rd10, %rd79;
	mov.b32 	%r130, 1;
	st.global.u32 	[%rd81], %r130;
	add.s64 	%rd82, %rd9, %rd76;
	st.global.u64 	[%rd82], %rd78;
	add.s64 	%rd83, %rd8, %rd76;
	st.global.u64 	[%rd83], %rd78;
	st.global.u64 	[%rd77+256], %rd78;
	st.global.u32 	[%rd80+128], %r129;
	st.global.u32 	[%rd81+128], %r130;
	st.global.u64 	[%rd82+256], %rd78;
	st.global.u64 	[%rd83+256], %rd78;
	add.s32 	%r193, %r193, 64;
$L__BB1_7:
	and.b32  	%r131, %r3, 32;
	setp.ne.s32 	%p6, %r131, 0;
	@%p6 bra 	$L__BB1_9;
	mul.wide.u32 	%rd84, %r193, 8;
	add.s64 	%rd85, %rd7, %rd84;
	mov.b64 	%rd86, 0;
	st.global.u64 	[%rd85], %rd86;
	mul.wide.u32 	%rd87, %r193, 4;
	add.s64 	%rd88, %rd11, %rd87;
	mov.b32 	%r132, -1;
	st.global.u32 	[%rd88], %r132;
	add.s64 	%rd89, %rd10, %rd87;
	mov.b32 	%r133, 1;
	st.global.u32 	[%rd89], %r133;
	add.s64 	%rd90, %rd9, %rd84;
	st.global.u64 	[%rd90], %rd86;
	add.s64 	%rd91, %rd8, %rd84;
	st.global.u64 	[%rd91], %rd86;
$L__BB1_9:
	ld.param.u32 	%r189, [_Z14update_brandesiiPiS_S_S_PdS0_P4nodeS0_S_S0_S_S_S_S_iiS_S0_S0__param_17];
	setp.ge.s32 	%p7, %r195, %r189;
	@%p7 bra 	$L__BB1_107;
	ld.param.u64 	%rd200, [_Z14update_brandesiiPiS_S_S_PdS0_P4nodeS0_S_S0_S_S_S_S_iiS_S0_S0__param_2];
	cvta.to.global.u64 	%rd14, %rd200;
$L__BB1_11:
	ld.param.u64 	%rd203, [_Z14update_brandesiiPiS_S_S_PdS0_P4nodeS0_S_S0_S_S_S_S_iiS_S0_S0__param_18];
	setp.ne.s32 	%p8, %r2, 0;
	cvta.to.global.u64 	%rd15, %rd203;
	mul.wide.u32 	%rd92, %r195, 4;
	add.s64 	%rd93, %rd15, %rd92;
	ld.global.u32 	%r14, [%rd93];
	@%p8 bra 	$L__BB1_13;
	mov.b32 	%r134, 0;
	st.shared.u32 	[_ZZ14update_brandesiiPiS_S_S_PdS0_P4nodeS0_S_S0_S_S_S_S_iiS_S0_S0_E3arr+8], %r134;
$L__BB1_13:
	setp.ge.s32 	%p9, %r2, %r119;
	bar.sync 	0;
	@%p9 bra 	$L__BB1_21;
	mul.wide.s32 	%rd94, %r14, 4;
	add.s64 	%rd16, %rd2, %rd94;
	mov.u32 	%r196, %r2;
$L__BB1_15:
	ld.global.u32 	%r198, [%rd16];
	ld.global.u32 	%r17, [%rd16+4];
	setp.ge.s32 	%p10, %r198, %r17;
	@%p10 bra 	$L__BB1_20;
	add.s32 	%r197, %r17, -1;
	mul.wide.u32 	%rd95, %r196, 4;
	add.s64 	%rd96, %rd15, %rd95;
	ld.global.u32 	%r19, [%rd96];
$L__BB1_17:
	sub.s32 	%r135, %r197, %r198;
	shr.u32 	%r136, %r135, 31;
	add.s32 	%r137, %r135, %r136;
	shr.s32 	%r138, %r137, 1;
	add.s32 	%r22, %r138, %r198;
	mul.wide.s32 	%rd97, %r22, 4;
	add.s64 	%rd98, %rd1, %rd97;
	ld.global.u32 	%r23, [%rd98];
	setp.ne.s32 	%p11, %r19, %r23;
	@%p11 bra 	$L__BB1_19;
	atom.shared.add.u32 	%r141, [_ZZ14update_brandesiiPiS_S_S_PdS0_P4nodeS0_S_S0_S_S_S_S_iiS_S0_S0_E3arr+8], 1;
	mul.wide.s32 	%rd99, %r141, 4;
	add.s64 	%rd100, %rd12, %rd99;
	st.global.u32 	[%rd100], %r19;
	bra.uni 	$L__BB1_20;
$L__BB1_19:
	setp.lt.s32 	%p12, %r19, %r23;
	add.s32 	%r139, %r22, -1;
	add.s32 	%r140, %r22, 1;
	selp.b32 	%r198, %r198, %r140, %p12;
	selp.b32 	%r197, %r139, %r197, %p12;
	setp.le.s32 	%p13, %r198, %r197;
	@%p13 bra 	$L__BB1_17;
$L__BB1_20:
	add.s32 	%r196, %r196, 32;
	setp.lt.s32 	%p14, %r196, %r119;
	@%p14 bra 	$L__BB1_15;
$L__BB1_21:
	bar.sync 	0;
	ld.shared.u32 	%r142, [_ZZ14update_brandesiiPiS_S_S_PdS0_P4nodeS0_S_S0_S_S_S_S_iiS_S0_S0_E3arr+8];
	setp.eq.s32 	%p15, %r142, 0;
	@%p15 bra 	$L__BB1_106;
	setp.ne.s32 	%p16, %r2, 0;
	@%p16 bra 	$L__BB1_24;
	mov.b32 	%r143, 1;
	st.shared.u32 	[_ZZ14update_brandesiiPiS_S_S_PdS0_P4nodeS0_S_S0_S_S_S_S_iiS_S0_S0_E3arr+4], %r143;
	st.shared.u32 	[_ZZ14update_brandesiiPiS_S_S_PdS0_P4nodeS0_S_S0_S_S_S_S_iiS_S0_S0_E3arr], %r143;
	st.global.u32 	[%rd6], %r14;
	mul.wide.s32 	%rd101, %r14, 8;
	add.s64 	%rd102, %rd7, %rd101;
	mov.b64 	%rd103, 4607182418800017408;
	st.global.u64 	[%rd102], %rd103;
	mul.wide.s32 	%rd104, %r14, 4;
	add.s64 	%rd105, %rd11, %rd104;
	mov.b32 	%r144, 0;
	st.global.u32 	[%rd105], %r144;
	add.s64 	%rd106, %rd10, %rd104;
	st.global.u32 	[%rd106], %r144;
	st.global.u32 	[%rd13], %r14;
	st.global.u32 	[%rd13+4], %r144;
$L__BB1_24:
	bar.sync 	0;
	ld.shared.u32 	%r222, [_ZZ14update_brandesiiPiS_S_S_PdS0_P4nodeS0_S_S0_S_S_S_S_iiS_S0_S0_E3arr];
	setp.lt.s32 	%p17, %r222, 1;
	@%p17 bra 	$L__BB1_59;
	mov.b32 	%r199, 0;
$L__BB1_26:
	ld.param.u64 	%rd201, [_Z14update_brandesiiPiS_S_S_PdS0_P4nodeS0_S_S0_S_S_S_S_iiS_S0_S0__param_3];
	add.s32 	%r29, %r199, 1;
	mul.wide.u32 	%rd107, %r199, 4;
	add.s64 	%rd108, %rd6, %rd107;
	ld.global.u32 	%r30, [%rd108];
	cvta.to.global.u64 	%rd109, %rd201;
	mul.wide.s32 	%rd110, %r30, 4;
	add.s64 	%rd17, %rd109, %rd110;
	ld.global.u32 	%r146, [%rd17+4];
	ld.global.u32 	%r147, [%rd17];
	sub.s32 	%r31, %r146, %r147;
	mul.wide.s32 	%rd111, %r30, 8;
	add.s64 	%rd18, %rd9, %rd111;
	mov.b64 	%rd112, 0;
	st.global.u64 	[%rd18], %rd112;
	add.s64 	%rd19, %rd8, %rd111;
	st.global.u64 	[%rd19], %rd112;
	setp.eq.s32 	%p18, %r30, %r14;
	@%p18 bra 	$L__BB1_51;
	mul.wide.s32 	%rd113, %r30, 4;
	add.s64 	%rd20, %rd2, %rd113;
	ld.global.u32 	%r215, [%rd20+4];
	ld.global.u32 	%r33, [%rd20];
	sub.s32 	%r148, %r215, %r33;
	ld.shared.u32 	%r204, [_ZZ14update_brandesiiPiS_S_S_PdS0_P4nodeS0_S_S0_S_S_S_S_iiS_S0_S0_E3arr+8];
	setp.ge.s32 	%p19, %r148, %r204;
	@%p19 bra 	$L__BB1_38;
	setp.ge.s32 	%p27, %r2, %r204;
	@%p27 bra 	$L__BB1_50;
	mul.wide.s32 	%rd126, %r30, 4;
	add.s64 	%rd21, %rd3, %rd126;
	mov.u32 	%r214, %r2;
$L__BB1_30:
	ld.global.u32 	%r216, [%rd20];
	setp.ge.s32 	%p28, %r216, %r215;
	@%p28 bra 	$L__BB1_37;
	mul.wide.u32 	%rd127, %r214, 4;
	add.s64 	%rd27, %rd12, %rd127;
$L__BB1_32:
	mul.wide.s32 	%rd128, %r216, 4;
	add.s64 	%rd28, %rd1, %rd128;
	ld.global.u32 	%r62, [%rd28];
	ld.global.u32 	%r153, [%rd21];
	setp.eq.s32 	%p29, %r62, %r153;
	@%p29 bra 	$L__BB1_35;
	mul.wide.s32 	%rd129, %r62, 8;
	add.s64 	%rd130, %rd5, %rd129;
	ld.global.f64 	%fd50, [%rd130];
	add.s64 	%rd131, %rd4, %rd129;
	ld.global.f64 	%fd3, [%rd131];
	setp.neu.f64 	%p30, %fd50, %fd3;
	ld.global.u32 	%r154, [%rd27];
	setp.le.s32 	%p31, %r62, %r154;
	and.pred  	%p32, %p30, %p31;
	@%p32 bra 	$L__BB1_35;
	mul.wide.s32 	%rd132, %r154, 8;
	add.s64 	%rd133, %rd4, %rd132;
	ld.global.f64 	%fd51, [%rd133];
	sub.f64 	%fd52, %fd3, %fd51;
	abs.f64 	%fd53, %fd52;
	atom.global.add.f64 	%fd54, [%rd19], %fd53;
	ld.global.u32 	%r155, [%rd28];
	mul.wide.s32 	%rd134, %r155, 8;
	add.s64 	%rd135, %rd5, %rd134;
	ld.global.f64 	%fd55, [%rd135];
	ld.global.u32 	%r156, [%rd27];
	mul.wide.s32 	%rd136, %r156, 8;
	add.s64 	%rd137, %rd5, %rd136;
	ld.global.f64 	%fd56, [%rd137];
	sub.f64 	%fd57, %fd55, %fd56;
	abs.f64 	%fd58, %fd57;
	atom.global.add.f64 	%fd59, [%rd18], %fd58;
	ld.global.u32 	%r215, [%rd20+4];
$L__BB1_35:
	add.s32 	%r216, %r216, 1;
	setp.lt.s32 	%p33, %r216, %r215;
	@%p33 bra 	$L__BB1_32;
	ld.shared.u32 	%r204, [_ZZ14update_brandesiiPiS_S_S_PdS0_P4nodeS0_S_S0_S_S_S_S_iiS_S0_S0_E3arr+8];
$L__BB1_37:
	add.s32 	%r214, %r214, 32;
	setp.lt.s32 	%p34, %r214, %r204;
	@%p34 bra 	$L__BB1_30;
	bra.uni 	$L__BB1_50;
$L__BB1_38:
	add.s32 	%r203, %r33, %r2;
	setp.ge.s32 	%p20, %r203, %r215;
	@%p20 bra 	$L__BB1_50;
	mul.wide.s32 	%rd114, %r30, 4;
	add.s64 	%rd22, %rd3, %rd114;
$L__BB1_40:
	mul.wide.s32 	%rd115, %r203, 4;
	add.s64 	%rd23, %rd1, %rd115;
	ld.global.u32 	%r40, [%rd23];
	ld.global.u32 	%r149, [%rd22];
	setp.eq.s32 	%p21, %r40, %r149;
	@%p21 bra 	$L__BB1_49;
	mul.wide.s32 	%rd116, %r40, 8;
	add.s64 	%rd24, %rd5, %rd116;
	add.s64 	%rd25, %rd4, %rd116;
	setp.lt.s32 	%p22, %r204, 1;
	@%p22 bra 	$L__BB1_49;
	ld.global.f64 	%fd1, [%rd24];
	ld.global.f64 	%fd2, [%rd25];
	mov.b32 	%r205, 0;
$L__BB1_43:
	setp.neu.f64 	%p23, %fd1, %fd2;
	ld.global.u32 	%r43, [%rd23];
	mul.wide.u32 	%rd117, %r205, 4;
	add.s64 	%rd26, %rd12, %rd117;
	@%p23 bra 	$L__BB1_45;
	ld.global.u32 	%r206, [%rd26];
	bra.uni 	$L__BB1_46;
$L__BB1_45:
	ld.global.u32 	%r206, [%rd26];
	setp.le.s32 	%p24, %r43, %r206;
	@%p24 bra 	$L__BB1_47;
$L__BB1_46:
	mul.wide.s32 	%rd118, %r43, 8;
	add.s64 	%rd119, %rd4, %rd118;
	ld.global.f64 	%fd40, [%rd119];
	mul.wide.s32 	%rd120, %r206, 8;
	add.s64 	%rd121, %rd4, %rd120;
	ld.global.f64 	%fd41, [%rd121];
	sub.f64 	%fd42, %fd40, %fd41;
	abs.f64 	%fd43, %fd42;
	atom.global.add.f64 	%fd44, [%rd19], %fd43;
	ld.global.u32 	%r151, [%rd23];
	mul.wide.s32 	%rd122, %r151, 8;
	add.s64 	%rd123, %rd5, %rd122;
	ld.global.f64 	%fd45, [%rd123];
	ld.global.u32 	%r152, [%rd26];
	mul.wide.s32 	%rd124, %r152, 8;
	add.s64 	%rd125, %rd5, %rd124;
	ld.global.f64 	%fd46, [%rd125];
	sub.f64 	%fd47, %fd45, %fd46;
	abs.f64 	%fd48, %fd47;
	atom.global.add.f64 	%fd49, [%rd18], %fd48;
	ld.shared.u32 	%r204, [_ZZ14update_brandesiiPiS_S_S_PdS0_P4nodeS0_S_S0_S_S_S_S_iiS_S0_S0_E3arr+8];
$L__BB1_47:
	add.s32 	%r205, %r205, 1;
	setp.lt.s32 	%p25, %r205, %r204;
	@%p25 bra 	$L__BB1_43;
	ld.global.u32 	%r215, [%rd20+4];
$L__BB1_49:
	add.s32 	%r203, %r203, 32;
	setp.lt.s32 	%p26, %r203, %r215;
	@%p26 bra 	$L__BB1_40;
$L__BB1_50:
	bar.sync 	0;
$L__BB1_51:
	bar.sync 	0;
	setp.ge.s32 	%p35, %r2, %r31;
	@%p35 bra 	$L__BB1_58;
	mul.wide.s32 	%rd138, %r30, 4;
	add.s64 	%rd29, %rd11, %rd138;
	mul.wide.s32 	%rd139, %r30, 8;
	add.s64 	%rd30, %rd7, %rd139;
	mov.u32 	%r221, %r2;
$L__BB1_53:
	ld.global.u32 	%r157, [%rd17];
	add.s32 	%r158, %r157, %r221;
	mul.wide.s32 	%rd140, %r158, 4;
	add.s64 	%rd141, %rd14, %rd140;
	ld.global.u32 	%r73, [%rd141];
	mul.wide.s32 	%rd142, %r73, 4;
	add.s64 	%rd31, %rd10, %rd142;
	ld.global.u32 	%r159, [%rd31];
	setp.ne.s32 	%p36, %r159, 1;
	add.s64 	%rd32, %rd11, %rd142;
	mul.wide.s32 	%rd143, %r73, 8;
	add.s64 	%rd33, %rd7, %rd143;
	@%p36 bra 	$L__BB1_55;
	mov.b32 	%r160, 0;
	st.global.u32 	[%rd31], %r160;
	ld.global.u32 	%r161, [%rd29];
	add.s32 	%r162, %r161, 1;
	st.global.u32 	[%rd32], %r162;
	mov.b64 	%rd144, 0;
	st.global.u64 	[%rd33], %rd144;
	atom.shared.add.u32 	%r163, [_ZZ14update_brandesiiPiS_S_S_PdS0_P4nodeS0_S_S0_S_S_S_S_iiS_S0_S0_E3arr], 1;
	mul.wide.s32 	%rd145, %r163, 4;
	add.s64 	%rd146, %rd6, %rd145;
	st.global.u32 	[%rd146], %r73;
$L__BB1_55:
	ld.global.u32 	%r164, [%rd32];
	ld.global.u32 	%r165, [%rd29];
	add.s32 	%r166, %r165, 1;
	setp.ne.s32 	%p37, %r164, %r166;
	@%p37 bra 	$L__BB1_57;
	ld.global.f64 	%fd60, [%rd30];
	ld.global.f64 	%fd61, [%rd33];
	add.f64 	%fd62, %fd60, %fd61;
	st.global.f64 	[%rd33], %fd62;
	atom.shared.add.u32 	%r167, [_ZZ14update_brandesiiPiS_S_S_PdS0_P4nodeS0_S_S0_S_S_S_S_iiS_S0_S0_E3arr+4], 1;
	mul.wide.s32 	%rd147, %r167, 8;
	add.s64 	%rd148, %rd13, %rd147;
	st.global.u32 	[%rd148], %r73;
	st.global.u32 	[%rd148+4], %r30;
$L__BB1_57:
	add.s32 	%r221, %r221, 32;
	setp.lt.s32 	%p38, %r221, %r31;
	@%p38 bra 	$L__BB1_53;
$L__BB1_58:
	bar.sync 	0;
	ld.shared.u32 	%r222, [_ZZ14update_brandesiiPiS_S_S_PdS0_P4nodeS0_S_S0_S_S_S_S_iiS_S0_S0_E3arr];
	setp.lt.s32 	%p39, %r29, %r222;
	mov.u32 	%r199, %r29;
	@%p39 bra 	$L__BB1_26;
$L__BB1_59:
	setp.ne.s32 	%p40, %r2, 0;
	@%p40 bra 	$L__BB1_61;
	mul.wide.s32 	%rd149, %r222, 4;
	add.s64 	%rd150, %rd6, %rd149;
	ld.global.u32 	%r168, [%rd150+-4];
	mul.wide.s32 	%rd151, %r168, 4;
	add.s64 	%rd152, %rd11, %rd151;
	ld.global.u32 	%r169, [%rd152];
	st.shared.u32 	[_ZZ14update_brandesiiPiS_S_S_PdS0_P4nodeS0_S_S0_S_S_S_S_iiS_S0_S0_E3arr], %r169;
	ld.shared.u32 	%r170, [_ZZ14update_brandesiiPiS_S_S_PdS0_P4nodeS0_S_S0_S_S_S_S_iiS_S0_S0_E3arr+4];
	add.s32 	%r171, %r170, -1;
	st.shared.u32 	[_ZZ14update_brandesiiPiS_S_S_PdS0_P4nodeS0_S_S0_S_S_S_S_iiS_S0_S0_E3arr+4], %r171;
$L__BB1_61:
	bar.sync 	0;
	ld.shared.u32 	%r223, [_ZZ14update_brandesiiPiS_S_S_PdS0_P4nodeS0_S_S0_S_S_S_S_iiS_S0_S0_E3arr];
	setp.lt.s32 	%p41, %r223, 1;
	@%p41 bra 	$L__BB1_105;
	ld.shared.u32 	%r224, [_ZZ14update_brandesiiPiS_S_S_PdS0_P4nodeS0_S_S0_S_S_S_S_iiS_S0_S0_E3arr+4];
$L__BB1_63:
	sub.s32 	%r81, %r224, %r2;
	setp.lt.s32 	%p42, %r81, 1;
	@%p42 bra 	$L__BB1_104;
	mul.wide.u32 	%rd153, %r81, 8;
	add.s64 	%rd34, %rd13, %rd153;
	ld.global.u32 	%r82, [%rd34];
	mul.wide.s32 	%rd154, %r82, 4;
	add.s64 	%rd155, %rd11, %rd154;
	ld.global.u32 	%r172, [%rd155];
	setp.ne.s32 	%p43, %r172, %r223;
	@%p43 bra 	$L__BB1_104;
	ld.global.u32 	%r83, [%rd34+4];
	mul.wide.s32 	%rd156, %r82, 8;
	add.s64 	%rd157, %rd5, %rd156;
	ld.global.f64 	%fd4, [%rd157];
	add.s64 	%rd158, %rd4, %rd156;
	ld.global.f64 	%fd5, [%rd158];
	ld.shared.u32 	%r84, [_ZZ14update_brandesiiPiS_S_S_PdS0_P4nodeS0_S_S0_S_S_S_S_iiS_S0_S0_E3arr+8];
	setp.lt.s32 	%p44, %r84, 1;
	mov.f64 	%fd128, 0d0000000000000000;
	mov.f64 	%fd127, %fd128;
	@%p44 bra 	$L__BB1_100;
	add.s64 	%rd35, %rd3, %rd154;
	and.b32  	%r85, %r84, 3;
	setp.lt.u32 	%p45, %r84, 4;
	mov.f64 	%fd127, 0d0000000000000000;
	mov.b32 	%r230, 0;
	mov.f64 	%fd128, %fd127;
	@%p45 bra 	$L__BB1_85;
	and.b32  	%r230, %r84, 2147483644;
	mov.f64 	%fd127, 0d0000000000000000;
	mov.b32 	%r225, 0;
$L__BB1_68:
	setp.neu.f64 	%p46, %fd4, %fd5;
	mul.wide.u32 	%rd160, %r225, 4;
	add.s64 	%rd36, %rd12, %rd160;
	@%p46 bra 	$L__BB1_70;
	ld.global.u32 	%r226, [%rd36];
	bra.uni 	$L__BB1_71;
$L__BB1_70:
	ld.global.u32 	%r175, [%rd35];
	ld.global.u32 	%r226, [%rd36];
	setp.le.s32 	%p47, %r175, %r226;
	@%p47 bra 	$L__BB1_72;
$L__BB1_71:
	mul.wide.s32 	%rd161, %r226, 8;
	add.s64 	%rd162, %rd4, %rd161;
	ld.global.f64 	%fd67, [%rd162];
	sub.f64 	%fd68, %fd67, %fd5;
	abs.f64 	%fd69, %fd68;
	add.f64 	%fd128, %fd128, %fd69;
	add.s64 	%rd163, %rd5, %rd161;
	ld.global.f64 	%fd70, [%rd163];
	sub.f64 	%fd71, %fd70, %fd4;
	abs.f64 	%fd72, %fd71;
	add.f64 	%fd127, %fd127, %fd72;
$L__BB1_72:
	@%p46 bra 	$L__BB1_74;
	ld.global.u32 	%r227, [%rd36+4];
	bra.uni 	$L__BB1_75;
$L__BB1_74:
	ld.global.u32 	%r176, [%rd35];
	ld.global.u32 	%r227, [%rd36+4];
	setp.le.s32 	%p49, %r176, %r227;
	@%p49 bra 	$L__BB1_76;
$L__BB1_75:
	mul.wide.s32 	%rd164, %r227, 8;
	add.s64 	%rd165, %rd4, %rd164;
	ld.global.f64 	%fd73, [%rd165];
	sub.f64 	%fd74, %fd73, %fd5;
	abs.f64 	%fd75, %fd74;
	add.f64 	%fd128, %fd128, %fd75;
	add.s64 	%rd166, %rd5, %rd164;
	ld.global.f64 	%fd76, [%rd166];
	sub.f64 	%fd77, %fd76, %fd4;
	abs.f64 	%fd78, %fd77;
	add.f64 	%fd127, %fd127, %fd78;
$L__BB1_76:
	@%p46 bra 	$L__BB1_78;
	ld.global.u32 	%r228, [%rd36+8];
	bra.uni 	$L__BB1_79;
$L__BB1_78:
	ld.global.u32 	%r177, [%rd35];
	ld.global.u32 	%r228, [%rd36+8];
	setp.le.s32 	%p51, %r177, %r228;
	@%p51 bra 	$L__BB1_80;
$L__BB1_79:
	mul.wide.s32 	%rd167, %r228, 8;
	add.s64 	%rd168, %rd4, %rd167;
	ld.global.f64 	%fd79, [%rd168];
	sub.f64 	%fd80, %fd79, %fd5;
	abs.f64 	%fd81, %fd80;
	add.f64 	%fd128, %fd128, %fd81;
	add.s64 	%rd169, %rd5, %rd167;
	ld.global.f64 	%fd82, [%rd169];
	sub.f64 	%fd83, %fd82, %fd4;
	abs.f64 	%fd84, %fd83;
	add.f64 	%fd127, %fd127, %fd84;
$L__BB1_80:
	@%p46 bra 	$L__BB1_82;
	ld.global.u32 	%r229, [%rd36+12];
	bra.uni 	$L__BB1_83;
$L__BB1_82:
	ld.global.u32 	%r178, [%rd35];
	ld.global.u32 	%r229, [%rd36+12];
	setp.le.s32 	%p53, %r178, %r229;
	@%p53 bra 	$L__BB1_84;
$L__BB1_83:
	mul.wide.s32 	%rd170, %r229, 8;
	add.s64 	%rd171, %rd4, %rd170;
	ld.global.f64 	%fd85, [%rd171];
	sub.f64 	%fd86, %fd85, %fd5;
	abs.f64 	%fd87, %fd86;
	add.f64 	%fd128, %fd128, %fd87;
	add.s64 	%rd172, %rd5, %rd170;
	ld.global.f64 	%fd88, [%rd172];
	sub.f64 	%fd89, %fd88, %fd4;
	abs.f64 	%fd90, %fd89;
	add.f64 	%fd127, %fd127, %fd90;
$L__BB1_84:
	add.s32 	%r225, %r225, 4;
	setp.ne.s32 	%p54, %r225, %r230;
	@%p54 bra 	$L__BB1_68;
$L__BB1_85:
	setp.eq.s32 	%p55, %r85, 0;
	@%p55 bra 	$L__BB1_100;
	setp.neu.f64 	%p56, %fd4, %fd5;
	mul.wide.u32 	%rd173, %r230, 4;
	add.s64 	%rd37, %rd12, %rd173;
	@%p56 bra 	$L__BB1_88;
	ld.global.u32 	%r231, [%rd37];
	bra.uni 	$L__BB1_89;
$L__BB1_88:
	ld.global.u32 	%r179, [%rd35];
	ld.global.u32 	%r231, [%rd37];
	setp.le.s32 	%p57, %r179, %r231;
	@%p57 bra 	$L__BB1_90;
$L__BB1_89:
	mul.wide.s32 	%rd174, %r231, 8;
	add.s64 	%rd175, %rd4, %rd174;
	ld.global.f64 	%fd91, [%rd175];
	sub.f64 	%fd92, %fd91, %fd5;
	abs.f64 	%fd93, %fd92;
	add.f64 	%fd128, %fd128, %fd93;
	add.s64 	%rd176, %rd5, %rd174;
	ld.global.f64 	%fd94, [%rd176];
	sub.f64 	%fd95, %fd94, %fd4;
	abs.f64 	%fd96, %fd95;
	add.f64 	%fd127, %fd127, %fd96;
$L__BB1_90:
	setp.eq.s32 	%p58, %r85, 1;
	@%p58 bra 	$L__BB1_100;
	@%p56 bra 	$L__BB1_93;
	ld.global.u32 	%r232, [%rd37+4];
	bra.uni 	$L__BB1_94;
$L__BB1_93:
	ld.global.u32 	%r180, [%rd35];
	ld.global.u32 	%r232, [%rd37+4];
	setp.le.s32 	%p60, %r180, %r232;
	@%p60 bra 	$L__BB1_95;
$L__BB1_94:
	mul.wide.s32 	%rd177, %r232, 8;
	add.s64 	%rd178, %rd4, %rd177;
	ld.global.f64 	%fd97, [%rd178];
	sub.f64 	%fd98, %fd97, %fd5;
	abs.f64 	%fd99, %fd98;
	add.f64 	%fd128, %fd128, %fd99;
	add.s64 	%rd179, %rd5, %rd177;
	ld.global.f64 	%fd100, [%rd179];
	sub.f64 	%fd101, %fd100, %fd4;
	abs.f64 	%fd102, %fd101;
	add.f64 	%fd127, %fd127, %fd102;
$L__BB1_95:
	setp.eq.s32 	%p61, %r85, 2;
	@%p61 bra 	$L__BB1_100;
	@%p56 bra 	$L__BB1_98;
	ld.global.u32 	%r233, [%rd37+8];
	bra.uni 	$L__BB1_99;
$L__BB1_98:
	ld.global.u32 	%r181, [%rd35];
	ld.global.u32 	%r233, [%rd37+8];
	setp.le.s32 	%p63, %r181, %r233;
	@%p63 bra 	$L__BB1_100;
$L__BB1_99:
	mul.wide.s32 	%rd180, %r233, 8;
	add.s64 	%rd181, %rd4, %rd180;
	ld.global.f64 	%fd103, [%rd181];
	sub.f64 	%fd104, %fd103, %fd5;
	abs.f64 	%fd105, %fd104;
	add.f64 	%fd128, %fd128, %fd105;
	add.s64 	%rd182, %rd5, %rd180;
	ld.global.f64 	%fd106, [%rd182];
	sub.f64 	%fd107, %fd106, %fd4;
	abs.f64 	%fd108, %fd107;
	add.f64 	%fd127, %fd127, %fd108;
$L__BB1_100:
	mul.wide.s32 	%rd183, %r83, 8;
	add.s64 	%rd184, %rd8, %rd183;
	add.s64 	%rd185, %rd7, %rd183;
	ld.global.f64 	%fd109, [%rd185];
	mul.wide.s32 	%rd186, %r82, 8;
	add.s64 	%rd187, %rd7, %rd186;
	ld.global.f64 	%fd110, [%rd187];
	div.rn.f64 	%fd111, %fd109, %fd110;
	add.s64 	%rd38, %rd8, %rd186;
	ld.global.f64 	%fd112, [%rd38];
	add.f64 	%fd113, %fd128, %fd112;
	mul.f64 	%fd114, %fd111, %fd113;
	atom.global.add.f64 	%fd115, [%rd184], %fd114;
	add.s64 	%rd188, %rd9, %rd183;
	ld.global.f64 	%fd116, [%rd185];
	ld.global.f64 	%fd117, [%rd187];
	div.rn.f64 	%fd118, %fd116, %fd117;
	add.s64 	%rd39, %rd9, %rd186;
	ld.global.f64 	%fd119, [%rd39];
	add.f64 	%fd120, %fd127, %fd119;
	mul.f64 	%fd121, %fd118, %fd120;
	atom.global.add.f64 	%fd122, [%rd188], %fd121;
	mul.wide.s32 	%rd189, %r82, 4;
	add.s64 	%rd190, %rd10, %rd189;
	atom.global.exch.b32 	%r182, [%rd190], 1;
	setp.ne.s32 	%p64, %r182, 0;
	@%p64 bra 	$L__BB1_102;
	ld.param.u64 	%rd202, [_Z14update_brandesiiPiS_S_S_PdS0_P4nodeS0_S_S0_S_S_S_S_iiS_S0_S0__param_9];
	cvta.to.global.u64 	%rd191, %rd202;
	add.s64 	%rd193, %rd191, %rd186;
	ld.global.f64 	%fd123, [%rd38];
	ld.global.f64 	%fd124, [%rd39];
	sub.f64 	%fd125, %fd123, %fd124;
	atom.global.add.f64 	%fd126, [%rd193], %fd125;
$L__BB1_102:
	setp.ne.s32 	%p65, %r2, 31;
	add.s32 	%r111, %r81, -1;
	mul.wide.u32 	%rd194, %r111, 8;
	add.s64 	%rd195, %rd13, %rd194;
	ld.global.u32 	%r183, [%rd195];
	mul.wide.s32 	%rd196, %r183, 4;
	add.s64 	%rd197, %rd11, %rd196;
	ld.global.u32 	%r184, [%rd197];
	ld.shared.u32 	%r185, [_ZZ14update_brandesiiPiS_S_S_PdS0_P4nodeS0_S_S0_S_S_S_S_iiS_S0_S0_E3arr];
	add.s32 	%r114, %r185, -1;
	setp.ne.s32 	%p66, %r184, %r114;
	and.pred  	%p67, %p65, %p66;
	@%p67 bra 	$L__BB1_104;
	setp.eq.s32 	%p68, %r184, %r114;
	st.shared.u32 	[_ZZ14update_brandesiiPiS_S_S_PdS0_P4nodeS0_S_S0_S_S_S_S_iiS_S0_S0_E3arr+4], %r111;
	selp.s32 	%r186, -1, 0, %p68;
	add.s32 	%r187, %r185, %r186;
	st.shared.u32 	[_ZZ14update_brandesiiPiS_S_S_PdS0_P4nodeS0_S_S0_S_S_S_S_iiS_S0_S0_E3arr], %r187;
$L__BB1_104:
	bar.sync 	0;
	ld.shared.u32 	%r224, [_ZZ14update_brandesiiPiS_S_S_PdS0_P4nodeS0_S_S0_S_S_S_S_iiS_S0_S0_E3arr+4];
	ld.shared.u32 	%r223, [_ZZ14update_brandesiiPiS_S_S_PdS0_P4nodeS0_S_S0_S_S_S_S_iiS_S0_S0_E3arr];
	setp.gt.s32 	%p69, %r223, 0;
	@%p69 bra 	$L__BB1_63;
$L__BB1_105:
	mul.wide.s32 	%rd198, %r14, 4;
	add.s64 	%rd199, %rd10, %rd198;
	mov.b32 	%r188, 1;
	st.global.u32 	[%rd199], %r188;
$L__BB1_106:
	ld.param.u32 	%r190, [_Z14update_brandesiiPiS_S_S_PdS0_P4nodeS0_S_S0_S_S_S_S_iiS_S0_S0__param_17];
	add.s32 	%r195, %r195, 1024;
	setp.lt.s32 	%p70, %r195, %r190;
	@%p70 bra 	$L__BB1_11;
$L__BB1_107:
	ret;

}


// ===== COMPILED SASS (sm_100) =====

	.target	sm_100

	.elftype	@"ET_EXEC"


//--------------------- .note.nv.tkinfo           --------------------------
	.section	.note.nv.tkinfo,"",@"SHT_NOTE"
	.sectionflags	@"SHF_NOTE_NV_TKINFO"
	.tkinfo
        /*0018*/ 	.word	0x00000002
        /*0030*/ 	.string	""
        /*0030*/ 	.string	"ptxas"
        /*0030*/ 	.string	"Cuda compilation tools, release 13.0, V13.0.88"
        /*0030*/ 	.string	"Build cuda_13.0.r13.0/compiler.36424714_0"
        /*0030*/ 	.string	"-arch sm_100 -m 64 "



//--------------------- .note.nv.cuinfo           --------------------------
	.section	.note.nv.cuinfo,"",@"SHT_NOTE"
	.sectionflags	@"SHF_NOTE_NV_CUINFO"
        /*0018*/ 	.short	0x0002
        /*001a*/ 	.short	0x0064
        /*001c*/ 	.short	0x0082
	.zero		2


//--------------------- .nv.info                  --------------------------
	.section	.nv.info,"",@"SHT_CUDA_INFO"
	.align	4


	//----- nvinfo : EIATTR_REGCOUNT
	.align		4
        /*0000*/ 	.byte	0x04, 0x2f
        /*0002*/ 	.short	(.L_1 - .L_0)
	.align		4
.L_0:
        /*0004*/ 	.word	index@(_Z7brandesiiPiS_S_S_PdS0_P4nodeS0_S_S0_S_S_S_)
        /*0008*/ 	.word	0x00000020


	//----- nvinfo : EIATTR_FRAME_SIZE
	.align		4
.L_1:
        /*000c*/ 	.byte	0x04, 0x11
        /*000e*/ 	.short	(.L_3 - .L_2)
	.align		4
.L_2:
        /*0010*/ 	.word	index@($__internal_1_$__cuda_sm20_div_rn_f64_full)
        /*0014*/ 	.word	0x00000000


	//----- nvinfo : EIATTR_FRAME_SIZE
	.align		4
.L_3:
        /*0018*/ 	.byte	0x04, 0x11
        /*001a*/ 	.short	(.L_5 - .L_4)
	.align		4
.L_4:
        /*001c*/ 	.word	index@(_Z7brandesiiPiS_S_S_PdS0_P4nodeS0_S_S0_S_S_S_)
        /*0020*/ 	.word	0x00000000


	//----- nvinfo : EIATTR_REGCOUNT
	.align		4
.L_5:
        /*0024*/ 	.byte	0x04, 0x2f
        /*0026*/ 	.short	(.L_7 - .L_6)
	.align		4
.L_6:
        /*0028*/ 	.word	index@(_Z14update_brandesiiPiS_S_S_PdS0_P4nodeS0_S_S0_S_S_S_S_iiS_S0_S0_)
        /*002c*/ 	.word	0x00000036


	//----- nvinfo : EIATTR_FRAME_SIZE
	.align		4
.L_7:
        /*0030*/ 	.byte	0x04, 0x11
        /*0032*/ 	.short	(.L_9 - .L_8)
	.align		4
.L_8:
        /*0034*/ 	.word	index@($__internal_0_$__cuda_sm20_div_rn_f64_full)
        /*0038*/ 	.word	0x00000000


	//----- nvinfo : EIATTR_FRAME_SIZE
	.align		4
.L_9:
        /*003c*/ 	.byte	0x04, 0x11
        /*003e*/ 	.short	(.L_11 - .L_10)
	.align		4
.L_10:
        /*0040*/ 	.word	index@(_Z14update_brandesiiPiS_S_S_PdS0_P4nodeS0_S_S0_S_S_S_S_iiS_S0_S0_)
        /*0044*/ 	.word	0x00000000


	//----- nvinfo : EIATTR_MIN_STACK_SIZE
	.align		4
.L_11:
        /*0048*/ 	.byte	0x04, 0x12
        /*004a*/ 	.short	(.L_13 - .L_12)
	.align		4
.L_12:
        /*004c*/ 	.word	index@(_Z14update_brandesiiPiS_S_S_PdS0_P4nodeS0_S_S0_S_S_S_S_iiS_S0_S0_)
        /*0050*/ 	.word	0x00000000


	//----- nvinfo : EIATTR_MIN_STACK_SIZE
	.align		4
.L_13:
        /*0054*/ 	.byte	0x04, 0x12
        /*0056*/ 	.short	(.L_15 - .L_14)
	.align		4
.L_14:
        /*0058*/ 	.word	index@(_Z7brandesiiPiS_S_S_PdS0_P4nodeS0_S_S0_S_S_S_)
        /*005c*/ 	.word	0x00000000
.L_15:


//--------------------- .nv.compat                --------------------------
	.section	.nv.compat,"",@"SHT_CUDA_COMPAT_INFO"
	.align	4
        /*0000*/ 	.byte	0x02, 0x09, 0x00, 0x00, 0x02, 0x02, 0x01, 0x00, 0x02, 0x05, 0x05, 0x00, 0x03, 0x07, 0x01, 0x01
        /*0010*/ 	.byte	0x02, 0x03, 0x00, 0x00, 0x02, 0x06, 0x01, 0x00, 0x04, 0x0b, 0x08, 0x00, 0x01, 0x00, 0x00, 0x00
        /*0020*/ 	.byte	0x00, 0x00, 0x00, 0x00


//--------------------- .nv.info._Z14update_brandesiiPiS_S_S_PdS0_P4nodeS0_S_S0_S_S_S_S_iiS_S0_S0_ --------------------------
	.section	.nv.info._Z14update_brandesiiPiS_S_S_PdS0_P4nodeS0_S_S0_S_S_S_S_iiS_S0_S0_,"",@"SHT_CUDA_INFO"
	.sectionflags	@""
	.align	4


	//----- nvinfo : EIATTR_CUDA_API_VERSION
	.align		4
        /*0000*/ 	.byte	0x04, 0x37
        /*0002*/ 	.short	(.L_17 - .L_16)
.L_16:
        /*0004*/ 	.word	0x00000082


	//----- nvinfo : EIATTR_KPARAM_INFO
	.align		4
.L_17:
        /*0008*/ 	.byte	0x04, 0x17
        /*000a*/ 	.short	(.L_19 - .L_18)
.L_18:
        /*000c*/ 	.word	0x00000000
        /*0010*/ 	.short	0x0014
        /*0012*/ 	.short	0x0090
        /*0014*/ 	.byte	0x00, 0xf5, 0x21, 0x00


	//----- nvinfo : EIATTR_KPARAM_INFO
	.align		4
.L_19:
        /*0018*/ 	.byte	0x04, 0x17
        /*001a*/ 	.short	(.L_21 - .L_20)
.L_20:
        /*001c*/ 	.word	0x00000000
        /*0020*/ 	.short	0x0013
        /*0022*/ 	.short	0x0088
        /*0024*/ 	.byte	0x00, 0xf5, 0x21, 0x00


	//----- nvinfo : EIATTR_KPARAM_INFO
	.align		4
.L_21:
        /*0028*/ 	.byte	0x04, 0x17
        /*002a*/ 	.short	(.L_23 - .L_22)
.L_22:
        /*002c*/ 	.word	0x00000000
        /*0030*/ 	.short	0x0012
        /*0032*/ 	.short	0x0080
        /*0034*/ 	.byte	0x00, 0xf5, 0x21, 0x00


	//----- nvinfo : EIATTR_KPARAM_INFO
	.align		4
.L_23:
        /*0038*/ 	.byte	0x04, 0x17
        /*003a*/ 	.short	(.L_25 - .L_24)
.L_24:
        /*003c*/ 	.word	0x00000000
        /*0040*/ 	.short	0x0011
        /*0042*/ 	.short	0x007c
        /*0044*/ 	.byte	0x00, 0xf0, 0x11, 0x00


	//----- nvinfo : EIATTR_KPARAM_INFO
	.align		4
.L_25:
        /*0048*/ 	.byte	0x04, 0x17
        /*004a*/ 	.short	(.L_27 - .L_26)
.L_26:
        /*004c*/ 	.word	0x00000000
        /*0050*/ 	.short	0x0010
        /*0052*/ 	.short	0x0078
        /*0054*/ 	.byte	0x00, 0xf0, 0x11, 0x00


	//----- nvinfo : EIATTR_KPARAM_INFO
	.align		4
.L_27:
        /*0058*/ 	.byte	0x04, 0x17
        /*005a*/ 	.short	(.L_29 - .L_28)
.L_28:
        /*005c*/ 	.word	0x00000000
        /*0060*/ 	.short	0x000f
        /*0062*/ 	.short	0x0070
        /*0064*/ 	.byte	0x00, 0xf5, 0x21, 0x00


	//----- nvinfo : EIATTR_KPARAM_INFO
	.align		4
.L_29:
        /*0068*/ 	.byte	0x04, 0x17
        /*006a*/ 	.short	(.L_31 - .L_30)
.L_30:
        /*006c*/ 	.word	0x00000000
        /*0070*/ 	.short	0x000e
        /*0072*/ 	.short	0x0068
        /*0074*/ 	.byte	0x00, 0xf5, 0x21, 0x00


	//----- nvinfo : EIATTR_KPARAM_INFO
	.align		4
.L_31:
        /*0078*/ 	.byte	0x04, 0x17
        /*007a*/ 	.short	(.L_33 - .L_32)
.L_32:
        /*007c*/ 	.word	0x00000000
        /*0080*/ 	.short	0x000d
        /*0082*/ 	.short	0x0060
        /*0084*/ 	.byte	0x00, 0xf5, 0x21, 0x00


	//----- nvinfo : EIATTR_KPARAM_INFO
	.align		4
.L_33:
        /*0088*/ 	.byte	0x04, 0x17
        /*008a*/ 	.short	(.L_35 - .L_34)
.L_34:
        /*008c*/ 	.word	0x00000000
        /*0090*/ 	.short	0x000c
        /*0092*/ 	.short	0x0058
        /*0094*/ 	.byte	0x00, 0xf5, 0x21, 0x00


	//----- nvinfo : EIATTR_KPARAM_INFO
	.align		4
.L_35:
        /*0098*/ 	.byte	0x04, 0x17
        /*009a*/ 	.short	(.L_37 - .L_36)
.L_36:
        /*009c*/ 	.word	0x00000000
        /*00a0*/ 	.short	0x000b
        /*00a2*/ 	.short	0x0050
        /*00a4*/ 	.byte	0x00, 0xf5, 0x21, 0x00


	//----- nvinfo : EIATTR_KPARAM_INFO
	.align		4
.L_37:
        /*00a8*/ 	.byte	0x04, 0x17
        /*00aa*/ 	.short	(.L_39 - .L_38)
.L_38:
        /*00ac*/ 	.word	0x00000000
        /*00b0*/ 	.short	0x000a
        /*00b2*/ 	.short	0x0048
        /*00b4*/ 	.byte	0x00, 0xf5, 0x21, 0x00


	//----- nvinfo : EIATTR_KPARAM_INFO
	.align		4
.L_39:
        /*00b8*/ 	.byte	0x04, 0x17
        /*00ba*/ 	.short	(.L_41 - .L_40)
.L_40:
        /*00bc*/ 	.word	0x00000000
        /*00c0*/ 	.short	0x0009
        /*00c2*/ 	.short	0x0040
        /*00c4*/ 	.byte	0x00, 0xf5, 0x21, 0x00


	//----- nvinfo : EIATTR_KPARAM_INFO
	.align		4
.L_41:
        /*00c8*/ 	.byte	0x04, 0x17
        /*00ca*/ 	.short	(.L_43 - .L_42)
.L_42:
        /*00cc*/ 	.word	0x00000000
        /*00d0*/ 	.short	0x0008
        /*00d2*/ 	.short	0x0038
        /*00d4*/ 	.byte	0x00, 0xf5, 0x21, 0x00


	//----- nvinfo : EIATTR_KPARAM_INFO
	.align		4
.L_43:
        /*00d8*/ 	.byte	0x04, 0x17
        /*00da*/ 	.short	(.L_45 - .L_44)
.L_44:
        /*00dc*/ 	.word	0x00000000
        /*00e0*/ 	.short	0x0007
        /*00e2*/ 	.short	0x0030
        /*00e4*/ 	.byte	0x00, 0xf5, 0x21, 0x00


	//----- nvinfo : EIATTR_KPARAM_INFO
	.align		4
.L_45:
        /*00e8*/ 	.byte	0x04, 0x17
        /*00ea*/ 	.short	(.L_47 - .L_46)
.L_46:
        /*00ec*/ 	.word	0x00000000
        /*00f0*/ 	.short	0x0006
        /*00f2*/ 	.short	0x0028
        /*00f4*/ 	.byte	0x00, 0xf5, 0x21, 0x00


	//----- nvinfo : EIATTR_KPARAM_INFO
	.align		4
.L_47:
        /*00f8*/ 	.byte	0x04, 0x17
        /*00fa*/ 	.short	(.L_49 - .L_48)
.L_48:
        /*00fc*/ 	.word	0x00000000
        /*0100*/ 	.short	0x0005
        /*0102*/ 	.short	0x0020
        /*0104*/ 	.byte	0x00, 0xf5, 0x21, 0x00


	//----- nvinfo : EIATTR_KPARAM_INFO
	.align		4
.L_49:
        /*0108*/ 	.byte	0x04, 0x17
        /*010a*/ 	.short	(.L_51 - .L_50)
.L_50:
        /*010c*/ 	.word	0x00000000
        /*0110*/ 	.short	0x0004
        /*0112*/ 	.short	0x0018
        /*0114*/ 	.byte	0x00, 0xf5, 0x21, 0x00


	//----- nvinfo : EIATTR_KPARAM_INFO
	.align		4
.L_51:
        /*0118*/ 	.byte	0x04, 0x17
        /*011a*/ 	.short	(.L_53 - .L_52)
.L_52:
        /*011c*/ 	.word	0x00000000
        /*0120*/ 	.short	0x0003
        /*0122*/ 	.short	0x0010
        /*0124*/ 	.byte	0x00, 0xf5, 0x21, 0x00


	//----- nvinfo : EIATTR_KPARAM_INFO
	.align		4
.L_53:
        /*0128*/ 	.byte	0x04, 0x17
        /*012a*/ 	.short	(.L_55 - .L_54)
.L_54:
        /*012c*/ 	.word	0x00000000
        /*0130*/ 	.short	0x0002
        /*0132*/ 	.short	0x0008
        /*0134*/ 	.byte	0x00, 0xf5, 0x21, 0x00


	//----- nvinfo : EIATTR_KPARAM_INFO
	.align		4
.L_55:
        /*0138*/ 	.byte	0x04, 0x17
        /*013a*/ 	.short	(.L_57 - .L_56)
.L_56:
        /*013c*/ 	.word	0x00000000
        /*0140*/ 	.short	0x0001
        /*0142*/ 	.short	0x0004
        /*0144*/ 	.byte	0x00, 0xf0, 0x11, 0x00


	//----- nvinfo : EIATTR_KPARAM_INFO
	.align		4
.L_57:
        /*0148*/ 	.byte	0x04, 0x17
        /*014a*/ 	.short	(.L_59 - .L_58)
.L_58:
        /*014c*/ 	.word	0x00000000
        /*0150*/ 	.short	0x0000
        /*0152*/ 	.short	0x0000
        /*0154*/ 	.byte	0x00, 0xf0, 0x11, 0x00


	//----- nvinfo : EIATTR_SPARSE_MMA_MASK
	.align		4
.L_59:
        /*0158*/ 	.byte	0x03, 0x50
        /*015a*/ 	.short	0x0000


	//----- nvinfo : EIATTR_MAXREG_COUNT
	.align		4
        /*015c*/ 	.byte	0x03, 0x1b
        /*015e*/ 	.short	0x00ff


	//----- nvinfo : EIATTR_NUM_BARRIERS
	.align		4
        /*0160*/ 	.byte	0x02, 0x4c
        /*0162*/ 	.byte	0x01
	.zero		1


	//----- nvinfo : EIATTR_MERCURY_ISA_VERSION
	.align		4
        /*0164*/ 	.byte	0x03, 0x5f
        /*0166*/ 	.short	0x0101


	//----- nvinfo : EIATTR_INT_WARP_WIDE_INSTR_OFFSETS
	.align		4
        /*0168*/ 	.byte	0x04, 0x31
        /*016a*/ 	.short	(.L_61 - .L_60)


	//   ....[0]....
.L_60:
        /*016c*/ 	.word	0x000009d0


	//   ....[1]....
        /*0170*/ 	.word	0x00000a70


	//   ....[2]....
        /*0174*/ 	.word	0x00001890


	//   ....[3]....
        /*0178*/ 	.word	0x00001940


	//   ....[4]....
        /*017c*/ 	.word	0x00001a70


	//   ....[5]....
        /*0180*/ 	.word	0x00001b20


	//----- nvinfo : EIATTR_VRC_CTA_INIT_COUNT
	.align		4
.L_61:
        /*0184*/ 	.byte	0x02, 0x4a
	.zero		1
	.zero		1


	//----- nvinfo : EIATTR_EXIT_INSTR_OFFSETS
	.align		4
        /*0188*/ 	.byte	0x04, 0x1c
        /*018a*/ 	.short	(.L_63 - .L_62)


	//   ....[0]....
.L_62:
        /*018c*/ 	.word	0x000006d0


	//   ....[1]....
        /*0190*/ 	.word	0x00003140


	//----- nvinfo : EIATTR_CRS_STACK_SIZE
	.align		4
.L_63:
        /*0194*/ 	.byte	0x04, 0x1e
        /*0196*/ 	.short	(.L_65 - .L_64)
.L_64:
        /*0198*/ 	.word	0x00000000


	//----- nvinfo : EIATTR_CBANK_PARAM_SIZE
	.align		4
.L_65:
        /*019c*/ 	.byte	0x03, 0x19
        /*019e*/ 	.short	0x0098


	//----- nvinfo : EIATTR_PARAM_CBANK
	.align		4
        /*01a0*/ 	.byte	0x04, 0x0a
        /*01a2*/ 	.short	(.L_67 - .L_66)
	.align		4
.L_66:
        /*01a4*/ 	.word	index@(.nv.constant0._Z14update_brandesiiPiS_S_S_PdS0_P4nodeS0_S_S0_S_S_S_S_iiS_S0_S0_)
        /*01a8*/ 	.short	0x0380
        /*01aa*/ 	.short	0x0098


	//----- nvinfo : EIATTR_SW_WAR
	.align		4
.L_67:
        /*01ac*/ 	.byte	0x04, 0x36
        /*01ae*/ 	.short	(.L_69 - .L_68)
.L_68:
        /*01b0*/ 	.word	0x00000008
.L_69:


//--------------------- .nv.info._Z7brandesiiPiS_S_S_PdS0_P4nodeS0_S_S0_S_S_S_ --------------------------
	.section	.nv.info._Z7brandesiiPiS_S_S_PdS0_P4nodeS0_S_S0_S_S_S_,"",@"SHT_CUDA_INFO"
	.sectionflags	@""
	.align	4


	//----- nvinfo : EIATTR_CUDA_API_VERSION
	.align		4
        /*0000*/ 	.byte	0x04, 0x37
        /*0002*/ 	.short	(.L_71 - .L_70)
.L_70:
        /*0004*/ 	.word	0x00000082


	//----- nvinfo : EIATTR_KPARAM_INFO
	.align		4
.L_71:
        /*0008*/ 	.byte	0x04, 0x17
        /*000a*/ 	.short	(.L_73 - .L_72)
.L_72:
        /*000c*/ 	.word	0x00000000
        /*0010*/ 	.short	0x000e
        /*0012*/ 	.short	0x0068
        /*0014*/ 	.byte	0x00, 0xf5, 0x21, 0x00


	//----- nvinfo : EIATTR_KPARAM_INFO
	.align		4
.L_73:
        /*0018*/ 	.byte	0x04, 0x17
        /*001a*/ 	.short	(.L_75 - .L_74)
.L_74:
        /*001c*/ 	.word	0x00000000
        /*0020*/ 	.short	0x000d
        /*0022*/ 	.short	0x0060
        /*0024*/ 	.byte	0x00, 0xf5, 0x21, 0x00


	//----- nvinfo : EIATTR_KPARAM_INFO
	.align		4
.L_75:
        /*0028*/ 	.byte	0x04, 0x17
        /*002a*/ 	.short	(.L_77 - .L_76)
.L_76:
        /*002c*/ 	.word	0x00000000
        /*0030*/ 	.short	0x000c
        /*0032*/ 	.short	0x0058
        /*0034*/ 	.byte	0x00, 0xf5, 0x21, 0x00


	//----- nvinfo : EIATTR_KPARAM_INFO
	.align		4
.L_77:
        /*0038*/ 	.byte	0x04, 0x17
        /*003a*/ 	.short	(.L_79 - .L_78)
.L_78:
        /*003c*/ 	.word	0x00000000
        /*0040*/ 	.short	0x000b
        /*0042*/ 	.short	0x0050
        /*0044*/ 	.byte	0x00, 0xf5, 0x21, 0x00


	//----- nvinfo : EIATTR_KPARAM_INFO
	.align		4
.L_79:
        /*0048*/ 	.byte	0x04, 0x17
        /*004a*/ 	.short	(.L_81 - .L_80)
.L_80:
        /*004c*/ 	.word	0x00000000
        /*0050*/ 	.short	0x000a
        /*0052*/ 	.short	0x0048
        /*0054*/ 	.byte	0x00, 0xf5, 0x21, 0x00


	//----- nvinfo : EIATTR_KPARAM_INFO
	.align		4
.L_81:
        /*0058*/ 	.byte	0x04, 0x17
        /*005a*/ 	.short	(.L_83 - .L_82)
.L_82:
        /*005c*/ 	.word	0x00000000
        /*0060*/ 	.short	0x0009
        /*0062*/ 	.short	0x0040
        /*0064*/ 	.byte	0x00, 0xf5, 0x21, 0x00


	//----- nvinfo : EIATTR_KPARAM_INFO
	.align		4
.L_83:
        /*0068*/ 	.byte	0x04, 0x17
        /*006a*/ 	.short	(.L_85 - .L_84)
.L_84:
        /*006c*/ 	.word	0x00000000
        /*0070*/ 	.short	0x0008
        /*0072*/ 	.short	0x0038
        /*0074*/ 	.byte	0x00, 0xf5, 0x21, 0x00


	//----- nvinfo : EIATTR_KPARAM_INFO
	.align		4
.L_85:
        /*0078*/ 	.byte	0x04, 0x17
        /*007a*/ 	.short	(.L_87 - .L_86)
.L_86:
        /*007c*/ 	.word	0x00000000
        /*0080*/ 	.short	0x0007
        /*0082*/ 	.short	0x0030
        /*0084*/ 	.byte	0x00, 0xf5, 0x21, 0x00


	//----- nvinfo : EIATTR_KPARAM_INFO
	.align		4
.L_87:
        /*0088*/ 	.byte	0x04, 0x17
        /*008a*/ 	.short	(.L_89 - .L_88)
.L_88:
        /*008c*/ 	.word	0x00000000
        /*0090*/ 	.short	0x0006
        /*0092*/ 	.short	0x0028
        /*0094*/ 	.byte	0x00, 0xf5, 0x21, 0x00


	//----- nvinfo : EIATTR_KPARAM_INFO
	.align		4
.L_89:
        /*0098*/ 	.byte	0x04, 0x17
        /*009a*/ 	.short	(.L_91 - .L_90)
.L_90:
        /*009c*/ 	.word	0x00000000
        /*00a0*/ 	.short	0x0005
        /*00a2*/ 	.short	0x0020
        /*00a4*/ 	.byte	0x00, 0xf5, 0x21, 0x00


	//----- nvinfo : EIATTR_KPARAM_INFO
	.align		4
.L_91:
        /*00a8*/ 	.byte	0x04, 0x17
        /*00aa*/ 	.short	(.L_93 - .L_92)
.L_92:
        /*00ac*/ 	.word	0x00000000
        /*00b0*/ 	.short	0x0004
        /*00b2*/ 	.short	0x0018
        /*00b4*/ 	.byte	0x00, 0xf5, 0x21, 0x00


	//----- nvinfo : EIATTR_KPARAM_INFO
	.align		4
.L_93:
        /*00b8*/ 	.byte	0x04, 0x17
        /*00ba*/ 	.short	(.L_95 - .L_94)
.L_94:
        /*00bc*/ 	.word	0x00000000
        /*00c0*/ 	.short	0x0003
        /*00c2*/ 	.short	0x0010
        /*00c4*/ 	.byte	0x00, 0xf5, 0x21, 0x00


	//----- nvinfo : EIATTR_KPARAM_INFO
	.align		4
.L_95:
        /*00c8*/ 	.byte	0x04, 0x17
        /*00ca*/ 	.short	(.L_97 - .L_96)
.L_96:
        /*00cc*/ 	.word	0x00000000
        /*00d0*/ 	.short	0x0002
        /*00d2*/ 	.short	0x0008
        /*00d4*/ 	.byte	0x00, 0xf5, 0x21, 0x00


	//----- nvinfo : EIATTR_KPARAM_INFO
	.align		4
.L_97:
        /*00d8*/ 	.byte	0x04, 0x17
        /*00da*/ 	.short	(.L_99 - .L_98)
.L_98:
        /*00dc*/ 	.word	0x00000000
        /*00e0*/ 	.short	0x0001
        /*00e2*/ 	.short	0x0004
        /*00e4*/ 	.byte	0x00, 0xf0, 0x11, 0x00


	//----- nvinfo : EIATTR_KPARAM_INFO
	.align		4
.L_99:
        /*00e8*/ 	.byte	0x04, 0x17
        /*00ea*/ 	.short	(.L_101 - .L_100)
.L_100:
        /*00ec*/ 	.word	0x00000000
        /*00f0*/ 	.short	0x0000
        /*00f2*/ 	.short	0x0000
        /*00f4*/ 	.byte	0x00, 0xf0, 0x11, 0x00


	//----- nvinfo : EIATTR_SPARSE_MMA_MASK
	.align		4
.L_101:
        /*00f8*/ 	.byte	0x03, 0x50
        /*00fa*/ 	.short	0x0000


	//----- nvinfo : EIATTR_MAXREG_COUNT
	.align		4
        /*00fc*/ 	.byte	0x03, 0x1b
        /*00fe*/ 	.short	0x00ff


	//----- nvinfo : EIATTR_NUM_BARRIERS
	.align		4
        /*0100*/ 	.byte	0x02, 0x4c
        /*0102*/ 	.byte	0x01
	.zero		1


	//----- nvinfo : EIATTR_MERCURY_ISA_VERSION
	.align		4
        /*0104*/ 	.byte	0x03, 0x5f
        /*0106*/ 	.short	0x0101


	//----- nvinfo : EIATTR_INT_WARP_WIDE_INSTR_OFFSETS
	.align		4
        /*0108*/ 	.byte	0x04, 0x31
        /*010a*/ 	.short	(.L_103 - .L_102)


	//   ....[0]....
.L_102:
        /*010c*/ 	.word	0x00001cc0


	//   ....[1]....
        /*0110*/ 	.word	0x00001d70


	//   ....[2]....
        /*0114*/ 	.word	0x00001eb0


	//   ....[3]....
        /*0118*/ 	.word	0x00001f40


	//----- nvinfo : EIATTR_VRC_CTA_INIT_COUNT
	.align		4
.L_103:
        /*011c*/ 	.byte	0x02, 0x4a
	.zero		1
	.zero		1


	//----- nvinfo : EIATTR_EXIT_INSTR_OFFSETS
	.align		4
        /*0120*/ 	.byte	0x04, 0x1c
        /*0122*/ 	.short	(.L_105 - .L_104)


	//   ....[0]....
.L_104:
        /*0124*/ 	.word	0x00000050


	//   ....[1]....
        /*0128*/ 	.word	0x000032a0


	//----- nvinfo : EIATTR_CRS_STACK_SIZE
	.align		4
.L_105:
        /*012c*/ 	.byte	0x04, 0x1e
        /*012e*/ 	.short	(.L_107 - .L_106)
.L_106:
        /*0130*/ 	.word	0x00000000


	//----- nvinfo : EIATTR_CBANK_PARAM_SIZE
	.align		4
.L_107:
        /*0134*/ 	.byte	0x03, 0x19
        /*0136*/ 	.short	0x0070


	//----- nvinfo : EIATTR_PARAM_CBANK
	.align		4
        /*0138*/ 	.byte	0x04, 0x0a
        /*013a*/ 	.short	(.L_109 - .L_108)
	.align		4
.L_108:
        /*013c*/ 	.word	index@(.nv.constant0._Z7brandesiiPiS_S_S_PdS0_P4nodeS0_S_S0_S_S_S_)
        /*0140*/ 	.short	0x0380
        /*0142*/ 	.short	0x0070


	//----- nvinfo : EIATTR_SW_WAR
	.align		4
.L_109:
        /*0144*/ 	.byte	0x04, 0x36
        /*0146*/ 	.short	(.L_111 - .L_110)
.L_110:
        /*0148*/ 	.word	0x00000008
.L_111:


//--------------------- .nv.callgraph             --------------------------
	.section	.nv.callgraph,"",@"SHT_CUDA_CALLGRAPH"
	.align	4
	.sectionentsize	8
	.align		4
        /*0000*/ 	.word	0x00000000
	.align		4
        /*0004*/ 	.word	0xffffffff
	.align		4
        /*0008*/ 	.word	0x00000000
	.align		4
        /*000c*/ 	.word	0xfffffffe
	.align		4
        /*0010*/ 	.word	0x00000000
	.align		4
        /*0014*/ 	.word	0xfffffffd
	.align		4
        /*0018*/ 	.word	0x00000000
	.align		4
        /*001c*/ 	.word	0xfffffffc


//--------------------- .text._Z14update_brandesiiPiS_S_S_PdS0_P4nodeS0_S_S0_S_S_S_S_iiS_S0_S0_ --------------------------
	.section	.text._Z14update_brandesiiPiS_S_S_PdS0_P4nodeS0_S_S0_S_S_S_S_iiS_S0_S0_,"ax",@progbits
	.align	128
        .global         _Z14update_brandesiiPiS_S_S_PdS0_P4nodeS0_S_S0_S_S_S_S_iiS_S0_S0_
        .type           _Z14update_brandesiiPiS_S_S_PdS0_P4nodeS0_S_S0_S_S_S_S_iiS_S0_S0_,@function
        .size           _Z14update_brandesiiPiS_S_S_PdS0_P4nodeS0_S_S0_S_S_S_S_iiS_S0_S0_,(.L_x_171 - _Z14update_brandesiiPiS_S_S_PdS0_P4nodeS0_S_S0_S_S_S_S_iiS_S0_S0_)
        .other          _Z14update_brandesiiPiS_S_S_PdS0_P4nodeS0_S_S0_S_S_S_S_iiS_S0_S0_,@"STO_CUDA_ENTRY STV_DEFAULT"
_Z14update_brandesiiPiS_S_S_PdS0_P4nodeS0_S_S0_S_S_S_S_iiS_S0_S0_:
.text._Z14update_brandesiiPiS_S_S_PdS0_P4nodeS0_S_S0_S_S_S_S_iiS_S0_S0_:
[----:B------:R-:W-:Y:S01]  /*0000*/  LDC R1, c[0x0][0x37c] ;  /* 0x0000df00ff017b82 */ /* 0x000fe20000000800 */
[----:B------:R-:W0:Y:S07]  /*0010*/  S2R R23, SR_TID.X ;  /* 0x0000000000177919 */ /* 0x000e2e0000002100 */
[----:B------:R-:W0:Y:S01]  /*0020*/  LDC.64 R6, c[0x0][0x380] ;  /* 0x0000e000ff067b82 */ /* 0x000e220000000a00 */
[----:B------:R-:W1:Y:S01]  /*0030*/  LDCU.64 UR6, c[0x0][0x358] ;  /* 0x00006b00ff0677ac */ /* 0x000e620008000a00 */
[----:B------:R-:W-:Y:S01]  /*0040*/  BSSY.RECONVERGENT B0, `(.L_x_0) ;  /* 0x0000066000007945 */ /* 0x000fe20003800200 */
[----:B------:R-:W2:Y:S05]  /*0050*/  S2R R2, SR_CTAID.X ;  /* 0x0000000000027919 */ /* 0x000eaa0000002500 */
[----:B------:R-:W3:Y:S08]  /*0060*/  LDC.64 R20, c[0x0][0x3a0] ;  /* 0x0000e800ff147b82 */ /* 0x000ef00000000a00 */
[----:B------:R-:W4:Y:S08]  /*0070*/  LDC.64 R4, c[0x0][0x3a8] ;  /* 0x0000ea00ff047b82 */ /* 0x000f300000000a00 */
[----:B------:R-:W5:Y:S01]  /*0080*/  LDC.64 R18, c[0x0][0x3b0] ;  /* 0x0000ec00ff127b82 */ /* 0x000f620000000a00 */
[----:B0-----:R-:W-:-:S07]  /*0090*/  ISETP.GT.AND P0, PT, R23, R6, PT ;  /* 0x000000061700720c */ /* 0x001fce0003f04270 */
[----:B------:R-:W0:Y:S01]  /*00a0*/  LDC.64 R16, c[0x0][0x410] ;  /* 0x00010400ff107b82 */ /* 0x000e220000000a00 */
[C-C-:B--2---:R-:W-:Y:S02]  /*00b0*/  IMAD R3, R2.reuse, R6, R2.reuse ;  /* 0x0000000602037224 */ /* 0x144fe400078e0202 */
[----:B------:R-:W-:Y:S02]  /*00c0*/  IMAD R7, R2, R7, R2 ;  /* 0x0000000702077224 */ /* 0x000fe400078e0202 */
[----:B---3--:R-:W-:-:S03]  /*00d0*/  IMAD.WIDE.U32 R20, R3, 0x4, R20 ;  /* 0x0000000403147825 */ /* 0x008fc600078e0014 */
[----:B------:R-:W2:Y:S01]  /*00e0*/  LDC.64 R14, c[0x0][0x3c8] ;  /* 0x0000f200ff0e7b82 */ /* 0x000ea20000000a00 */
[----:B----4-:R-:W-:-:S07]  /*00f0*/  IMAD.WIDE.U32 R4, R3, 0x8, R4 ;  /* 0x0000000803047825 */ /* 0x010fce00078e0004 */
[----:B------:R-:W3:Y:S01]  /*0100*/  LDC.64 R12, c[0x0][0x398] ;  /* 0x0000e600ff0c7b82 */ /* 0x000ee20000000a00 */
[----:B-----5:R-:W-:-:S07]  /*0110*/  IMAD.WIDE.U32 R18, R3, 0x8, R18 ;  /* 0x0000000803127825 */ /* 0x020fce00078e0012 */
[----:B------:R-:W4:Y:S01]  /*0120*/  LDC.64 R10, c[0x0][0x3e8] ;  /* 0x0000fa00ff0a7b82 */ /* 0x000f220000000a00 */
[----:B0-----:R-:W-:-:S07]  /*0130*/  IMAD.WIDE.U32 R16, R3, 0x8, R16 ;  /* 0x0000000803107825 */ /* 0x001fce00078e0010 */
[----:B------:R-:W0:Y:S01]  /*0140*/  LDC.64 R8, c[0x0][0x3b8] ;  /* 0x0000ee00ff087b82 */ /* 0x000e220000000a00 */
[----:B--2---:R-:W-:-:S04]  /*0150*/  IMAD.WIDE.U32 R14, R3, 0x4, R14 ;  /* 0x00000004030e7825 */ /* 0x004fc800078e000e */
[----:B---3--:R-:W-:-:S04]  /*0160*/  IMAD.WIDE.U32 R12, R3, 0x4, R12 ;  /* 0x00000004030c7825 */ /* 0x008fc800078e000c */
[----:B----4-:R-:W-:-:S04]  /*0170*/  IMAD.WIDE.U32 R10, R3, 0x4, R10 ;  /* 0x00000004030a7825 */ /* 0x010fc800078e000a */
[----:B------:R-:W-:Y:S02]  /*0180*/  IMAD.MOV.U32 R3, RZ, RZ, R2 ;  /* 0x000000ffff037224 */ /* 0x000fe400078e0002 */
[----:B0-----:R-:W-:Y:S01]  /*0190*/  IMAD.WIDE.U32 R8, R7, 0x8, R8 ;  /* 0x0000000807087825 */ /* 0x001fe200078e0008 */
[----:B-1----:R-:W-:Y:S06]  /*01a0*/  @P0 BRA `(.L_x_1) ;  /* 0x00000004003c0947 */ /* 0x002fec0003800000 */
[----:B------:R-:W-:Y:S01]  /*01b0*/  IMAD.IADD R0, R6, 0x1, -R23 ;  /* 0x0000000106007824 */ /* 0x000fe200078e0a17 */
[----:B------:R-:W-:Y:S01]  /*01c0*/  BSSY.RECONVERGENT B1, `(.L_x_2) ;  /* 0x0000028000017945 */ /* 0x000fe20003800200 */
[----:B------:R-:W-:-:S03]  /*01d0*/  MOV R7, R23 ;  /* 0x0000001700077202 */ /* 0x000fc60000000f00 */
[C---:B------:R-:W-:Y:S02]  /*01e0*/  ISETP.GE.U32.AND P0, PT, R0.reuse, 0x60, PT ;  /* 0x000000600000780c */ /* 0x040fe40003f06070 */
[----:B------:R-:W-:-:S04]  /*01f0*/  LEA.HI R6, R0, 0x1, RZ, 0x1b ;  /* 0x0000000100067811 */ /* 0x000fc800078fd8ff */
[----:B------:R-:W-:-:S07]  /*0200*/  LOP3.LUT P1, R32, R6, 0x3, RZ, 0xc0, !PT ;  /* 0x0000000306207812 */ /* 0x000fce000782c0ff */
[----:B------:R-:W-:Y:S06]  /*0210*/  @!P0 BRA `(.L_x_3) ;  /* 0x0000000000888947 */ /* 0x000fec0003800000 */
[----:B------:R-:W-:Y:S01]  /*0220*/  IMAD.MOV.U32 R7, RZ, RZ, R23 ;  /* 0x000000ffff077224 */ /* 0x000fe200078e0017 */
[----:B------:R-:W-:Y:S01]  /*0230*/  LOP3.LUT R6, R6, 0xffffffc, RZ, 0xc0, !PT ;  /* 0x0ffffffc06067812 */ /* 0x000fe200078ec0ff */
[----:B------:R-:W-:-:S07]  /*0240*/  IMAD.MOV.U32 R33, RZ, RZ, RZ ;  /* 0x000000ffff217224 */ /* 0x000fce00078e00ff */
.L_x_4:
[----:B0-----:R-:W-:Y:S01]  /*0250*/  IMAD.WIDE.U32 R22, R7, 0x8, R4 ;  /* 0x0000000807167825 */ /* 0x001fe200078e0004 */
[----:B------:R-:W-:-:S03]  /*0260*/  MOV R35, 0xffffffff ;  /* 0xffffffff00237802 */ /* 0x000fc60000000f00 */
[C---:B------:R-:W-:Y:S01]  /*0270*/  IMAD.WIDE.U32 R24, R7.reuse, 0x4, R12 ;  /* 0x0000000407187825 */ /* 0x040fe200078e000c */
[----:B------:R0:W-:Y:S03]  /*0280*/  STG.E.64 desc[UR6][R22.64], RZ ;  /* 0x000000ff16007986 */ /* 0x0001e6000c101b06 */
[----:B------:R-:W-:Y:S01]  /*0290*/  IMAD.MOV.U32 R37, RZ, RZ, 0x1 ;  /* 0x00000001ff257424 */ /* 0x000fe200078e00ff */
[----:B------:R0:W-:Y:S01]  /*02a0*/  STG.E desc[UR6][R24.64], R35 ;  /* 0x0000002318007986 */ /* 0x0001e2000c101906 */
[----:B------:R-:W-:-:S04]  /*02b0*/  IMAD.WIDE.U32 R26, R7, 0x4, R14 ;  /* 0x00000004071a7825 */ /* 0x000fc800078e000e */
[C---:B------:R-:W-:Y:S01]  /*02c0*/  IMAD.WIDE.U32 R28, R7.reuse, 0x8, R16 ;  /* 0x00000008071c7825 */ /* 0x040fe200078e0010 */
[----:B------:R0:W-:Y:S03]  /*02d0*/  STG.E desc[UR6][R26.64], R37 ;  /* 0x000000251a007986 */ /* 0x0001e6000c101906 */
[C---:B------:R-:W-:Y:S01]  /*02e0*/  IMAD.WIDE.U32 R30, R7.reuse, 0x8, R18 ;  /* 0x00000008071e7825 */ /* 0x040fe200078e0012 */
[----:B------:R0:W-:Y:S01]  /*02f0*/  STG.E.64 desc[UR6][R28.64], RZ ;  /* 0x000000ff1c007986 */ /* 0x0001e2000c101b06 */
[----:B------:R-:W-:Y:S02]  /*0300*/  IADD3 R7, PT, PT, R7, 0x80, RZ ;  /* 0x0000008007077810 */ /* 0x000fe40007ffe0ff */
[----:B------:R-:W-:Y:S01]  /*0310*/  VIADD R33, R33, 0x4 ;  /* 0x0000000421217836 */ /* 0x000fe20000000000 */
[----:B------:R0:W-:Y:S04]  /*0320*/  STG.E.64 desc[UR6][R30.64], RZ ;  /* 0x000000ff1e007986 */ /* 0x0001e8000c101b06 */
[----:B------:R0:W-:Y:S01]  /*0330*/  STG.E.64 desc[UR6][R22.64+0x100], RZ ;  /* 0x000100ff16007986 */ /* 0x0001e2000c101b06 */
[----:B------:R-:W-:-:S03]  /*0340*/  ISETP.NE.AND P0, PT, R33, R6, PT ;  /* 0x000000062100720c */ /* 0x000fc60003f05270 */
[----:B------:R0:W-:Y:S04]  /*0350*/  STG.E desc[UR6][R24.64+0x80], R35 ;  /* 0x0000802318007986 */ /* 0x0001e8000c101906 */
[----:B------:R0:W-:Y:S04]  /*0360*/  STG.E desc[UR6][R26.64+0x80], R37 ;  /* 0x000080251a007986 */ /* 0x0001e8000c101906 */
[----:B------:R0:W-:Y:S04]  /*0370*/  STG.E.64 desc[UR6][R28.64+0x100], RZ ;  /* 0x000100ff1c007986 */ /* 0x0001e8000c101b06 */
[----:B------:R0:W-:Y:S04]  /*0380*/  STG.E.64 desc[UR6][R30.64+0x100], RZ ;  /* 0x000100ff1e007986 */ /* 0x0001e8000c101b06 */
[----:B------:R0:W-:Y:S04]  /*0390*/  STG.E.64 desc[UR6][R22.64+0x200], RZ ;  /* 0x000200ff16007986 */ /* 0x0001e8000c101b06 */
        /* <DEDUP_REMOVED lines=8> */
[----:B------:R0:W-:Y:S01]  /*0420*/  STG.E.64 desc[UR6][R30.64+0x300], RZ ;  /* 0x000300ff1e007986 */ /* 0x0001e2000c101b06 */
[----:B------:R-:W-:Y:S05]  /*0430*/  @P0 BRA `(.L_x_4) ;  /* 0xfffffffc00840947 */ /* 0x000fea000383ffff */
.L_x_3:
[----:B------:R-:W-:Y:S05]  /*0440*/  BSYNC.RECONVERGENT B1 ;  /* 0x0000000000017941 */ /* 0x000fea0003800200 */
.L_x_2:
[----:B------:R-:W-:Y:S05]  /*0450*/  @!P1 BRA `(.L_x_1) ;  /* 0x0000000000909947 */ /* 0x000fea0003800000 */
[----:B------:R-:W-:Y:S01]  /*0460*/  ISETP.NE.AND P1, PT, R32, 0x1, PT ;  /* 0x000000012000780c */ /* 0x000fe20003f25270 */
[----:B------:R-:W-:Y:S01]  /*0470*/  BSSY.RECONVERGENT B1, `(.L_x_5) ;  /* 0x0000015000017945 */ /* 0x000fe20003800200 */
[----:B------:R-:W-:-:S11]  /*0480*/  LOP3.LUT P0, RZ, R0, 0x20, RZ, 0xc0, !PT ;  /* 0x0000002000ff7812 */ /* 0x000fd6000780c0ff */
[----:B------:R-:W-:Y:S05]  /*0490*/  @!P1 BRA `(.L_x_6) ;  /* 0x0000000000489947 */ /* 0x000fea0003800000 */
[----:B0-----:R-:W-:-:S04]  /*04a0*/  IMAD.WIDE.U32 R22, R7, 0x8, R4 ;  /* 0x0000000807167825 */ /* 0x001fc800078e0004 */
[----:B------:R-:W-:Y:S01]  /*04b0*/  IMAD.MOV.U32 R33, RZ, RZ, -0x1 ;  /* 0xffffffffff217424 */ /* 0x000fe200078e00ff */
[----:B------:R1:W-:Y:S01]  /*04c0*/  STG.E.64 desc[UR6][R22.64], RZ ;  /* 0x000000ff16007986 */ /* 0x0003e2000c101b06 */
[----:B------:R-:W-:-:S04]  /*04d0*/  IMAD.WIDE.U32 R24, R7, 0x4, R12 ;  /* 0x0000000407187825 */ /* 0x000fc800078e000c */
[----:B------:R-:W-:Y:S01]  /*04e0*/  IMAD.MOV.U32 R35, RZ, RZ, 0x1 ;  /* 0x00000001ff237424 */ /* 0x000fe200078e00ff */
[----:B------:R1:W-:Y:S01]  /*04f0*/  STG.E desc[UR6][R24.64], R33 ;  /* 0x0000002118007986 */ /* 0x0003e2000c101906 */
[----:B------:R-:W-:-:S04]  /*0500*/  IMAD.WIDE.U32 R26, R7, 0x4, R14 ;  /* 0x00000004071a7825 */ /* 0x000fc800078e000e */
[C---:B------:R-:W-:Y:S01]  /*0510*/  IMAD.WIDE.U32 R28, R7.reuse, 0x8, R16 ;  /* 0x00000008071c7825 */ /* 0x040fe200078e0010 */
[----:B------:R1:W-:Y:S03]  /*0520*/  STG.E desc[UR6][R26.64], R35 ;  /* 0x000000231a007986 */ /* 0x0003e6000c101906 */
[C---:B------:R-:W-:Y:S01]  /*0530*/  IMAD.WIDE.U32 R30, R7.reuse, 0x8, R18 ;  /* 0x00000008071e7825 */ /* 0x040fe200078e0012 */
[----:B------:R1:W-:Y:S01]  /*0540*/  STG.E.64 desc[UR6][R28.64], RZ ;  /* 0x000000ff1c007986 */ /* 0x0003e2000c101b06 */
[----:B------:R-:W-:-:S03]  /*0550*/  IADD3 R7, PT, PT, R7, 0x40, RZ ;  /* 0x0000004007077810 */ /* 0x000fc60007ffe0ff */
[----:B------:R1:W-:Y:S04]  /*0560*/  STG.E.64 desc[UR6][R30.64], RZ ;  /* 0x000000ff1e007986 */ /* 0x0003e8000c101b06 */
[----:B------:R1:W-:Y:S04]  /*0570*/  STG.E.64 desc[UR6][R22.64+0x100], RZ ;  /* 0x000100ff16007986 */ /* 0x0003e8000c101b06 */
[----:B------:R1:W-:Y:S04]  /*0580*/  STG.E desc[UR6][R24.64+0x80], R33 ;  /* 0x0000802118007986 */ /* 0x0003e8000c101906 */
[----:B------:R1:W-:Y:S04]  /*0590*/  STG.E desc[UR6][R26.64+0x80], R35 ;  /* 0x000080231a007986 */ /* 0x0003e8000c101906 */
[----:B------:R1:W-:Y:S04]  /*05a0*/  STG.E.64 desc[UR6][R28.64+0x100], RZ ;  /* 0x000100ff1c007986 */ /* 0x0003e8000c101b06 */
[----:B------:R1:W-:Y:S02]  /*05b0*/  STG.E.64 desc[UR6][R30.64+0x100], RZ ;  /* 0x000100ff1e007986 */ /* 0x0003e4000c101b06 */
.L_x_6:
[----:B------:R-:W-:Y:S05]  /*05c0*/  BSYNC.RECONVERGENT B1 ;  /* 0x0000000000017941 */ /* 0x000fea0003800200 */
.L_x_5:
[----:B------:R-:W-:Y:S05]  /*05d0*/  @P0 BRA `(.L_x_1) ;  /* 0x0000000000300947 */ /* 0x000fea0003800000 */
[----:B------:R-:W-:-:S04]  /*05e0*/  IMAD.WIDE.U32 R4, R7, 0x8, R4 ;  /* 0x0000000807047825 */ /* 0x000fc800078e0004 */
[----:B01----:R-:W-:Y:S01]  /*05f0*/  IMAD.MOV.U32 R27, RZ, RZ, -0x1 ;  /* 0xffffffffff1b7424 */ /* 0x003fe200078e00ff */
[----:B------:R2:W-:Y:S01]  /*0600*/  STG.E.64 desc[UR6][R4.64], RZ ;  /* 0x000000ff04007986 */ /* 0x0005e2000c101b06 */
[----:B------:R-:W-:-:S04]  /*0610*/  IMAD.WIDE.U32 R22, R7, 0x4, R12 ;  /* 0x0000000407167825 */ /* 0x000fc800078e000c */
[----:B------:R-:W-:Y:S01]  /*0620*/  IMAD.MOV.U32 R29, RZ, RZ, 0x1 ;  /* 0x00000001ff1d7424 */ /* 0x000fe200078e00ff */
[----:B------:R2:W-:Y:S01]  /*0630*/  STG.E desc[UR6][R22.64], R27 ;  /* 0x0000001b16007986 */ /* 0x0005e2000c101906 */
[----:B------:R-:W-:-:S04]  /*0640*/  IMAD.WIDE.U32 R24, R7, 0x4, R14 ;  /* 0x0000000407187825 */ /* 0x000fc800078e000e */
[C---:B------:R-:W-:Y:S01]  /*0650*/  IMAD.WIDE.U32 R30, R7.reuse, 0x8, R16 ;  /* 0x00000008071e7825 */ /* 0x040fe200078e0010 */
[----:B------:R2:W-:Y:S03]  /*0660*/  STG.E desc[UR6][R24.64], R29 ;  /* 0x0000001d18007986 */ /* 0x0005e6000c101906 */
[----:B------:R-:W-:Y:S01]  /*0670*/  IMAD.WIDE.U32 R6, R7, 0x8, R18 ;  /* 0x0000000807067825 */ /* 0x000fe200078e0012 */
[----:B------:R2:W-:Y:S04]  /*0680*/  STG.E.64 desc[UR6][R30.64], RZ ;  /* 0x000000ff1e007986 */ /* 0x0005e8000c101b06 */
[----:B------:R2:W-:Y:S02]  /*0690*/  STG.E.64 desc[UR6][R6.64], RZ ;  /* 0x000000ff06007986 */ /* 0x0005e4000c101b06 */
.L_x_1:
[----:B------:R-:W-:Y:S05]  /*06a0*/  BSYNC.RECONVERGENT B0 ;  /* 0x0000000000007941 */ /* 0x000fea0003800200 */
.L_x_0:
[----:B------:R-:W3:Y:S02]  /*06b0*/  LDCU UR4, c[0x0][0x3fc] ;  /* 0x00007f80ff0477ac */ /* 0x000ee40008000800 */
[----:B---3--:R-:W-:-:S13]  /*06c0*/  ISETP.GE.AND P0, PT, R3, UR4, PT ;  /* 0x0000000403007c0c */ /* 0x008fda000bf06270 */
[----:B------:R-:W-:Y:S05]  /*06d0*/  @P0 EXIT ;  /* 0x000000000000094d */ /* 0x000fea0003800000 */
.L_x_94:
[----:B------:R-:W3:Y:S01]  /*06e0*/  S2R R44, SR_TID.X ;  /* 0x00000000002c7919 */ /* 0x000ee20000002100 */
[----:B-12--5:R-:W2:Y:S01]  /*06f0*/  LDC.64 R4, c[0x0][0x400] ;  /* 0x00010000ff047b82 */ /* 0x026ea20000000a00 */
[----:B------:R-:W4:Y:S01]  /*0700*/  LDCU UR4, c[0x0][0x3f8] ;  /* 0x00007f00ff0477ac */ /* 0x000f220008000800 */
[----:B0-----:R-:W0:Y:S01]  /*0710*/  LDCU UR5, c[0x0][0x3fc] ;  /* 0x00007f80ff0577ac */ /* 0x001e220008000800 */
[----:B--2---:R-:W-:Y:S01]  /*0720*/  IMAD.WIDE.U32 R4, R3, 0x4, R4 ;  /* 0x0000000403047825 */ /* 0x004fe200078e0004 */
[----:B---3--:R-:W-:-:S05]  /*0730*/  ISETP.NE.AND P0, PT, R44, RZ, PT ;  /* 0x000000ff2c00720c */ /* 0x008fca0003f05270 */
[----:B------:R2:W5:Y:S01]  /*0740*/  LDG.E R4, desc[UR6][R4.64] ;  /* 0x0000000604047981 */ /* 0x000562000c1e1900 */
[----:B------:R-:W-:-:S04]  /*0750*/  IADD3 R3, PT, PT, R3, 0x400, RZ ;  /* 0x0000040003037810 */ /* 0x000fc80007ffe0ff */
[----:B0-----:R-:W-:-:S03]  /*0760*/  ISETP.GE.AND P1, PT, R3, UR5, PT ;  /* 0x0000000503007c0c */ /* 0x001fc6000bf26270 */
[----:B------:R-:W0:Y:S01]  /*0770*/  @!P0 S2R R7, SR_CgaCtaId ;  /* 0x0000000000078919 */ /* 0x000e220000008800 */
[----:B------:R-:W-:-:S04]  /*0780*/  @!P0 MOV R0, 0x400 ;  /* 0x0000040000008802 */ /* 0x000fc80000000f00 */
[----:B0-----:R-:W-:-:S05]  /*0790*/  @!P0 LEA R0, R7, R0, 0x18 ;  /* 0x0000000007008211 */ /* 0x001fca00078ec0ff */
[----:B------:R2:W-:Y:S01]  /*07a0*/  @!P0 STS [R0+0x8], RZ ;  /* 0x000008ff00008388 */ /* 0x0005e20000000800 */
[----:B------:R-:W-:Y:S01]  /*07b0*/  BAR.SYNC.DEFER_BLOCKING 0x0 ;  /* 0x0000000000007b1d */ /* 0x000fe20000010000 */
[----:B----4-:R-:W-:-:S13]  /*07c0*/  ISETP.GE.AND P0, PT, R44, UR4, PT ;  /* 0x000000042c007c0c */ /* 0x010fda000bf06270 */
[----:B--2---:R-:W-:Y:S05]  /*07d0*/  @P0 BRA `(.L_x_7) ;  /* 0x0000000000c80947 */ /* 0x004fea0003800000 */
[----:B------:R-:W0:Y:S01]  /*07e0*/  LDC.64 R6, c[0x0][0x3e0] ;  /* 0x0000f800ff067b82 */ /* 0x000e220000000a00 */
[----:B------:R-:W-:Y:S02]  /*07f0*/  IMAD.MOV.U32 R5, RZ, RZ, R44 ;  /* 0x000000ffff057224 */ /* 0x000fe400078e002c */
[----:B0----5:R-:W-:-:S07]  /*0800*/  IMAD.WIDE R6, R4, 0x4, R6 ;  /* 0x0000000404067825 */ /* 0x021fce00078e0206 */
.L_x_12:
[----:B------:R-:W2:Y:S04]  /*0810*/  LDG.E R0, desc[UR6][R6.64] ;  /* 0x0000000606007981 */ /* 0x000ea8000c1e1900 */
[----:B-1----:R-:W2:Y:S01]  /*0820*/  LDG.E R25, desc[UR6][R6.64+0x4] ;  /* 0x0000040606197981 */ /* 0x002ea2000c1e1900 */
[----:B------:R-:W-:Y:S05]  /*0830*/  YIELD ;  /* 0x0000000000007946 */ /* 0x000fea0003800000 */
[----:B--2---:R-:W-:-:S13]  /*0840*/  ISETP.GE.AND P0, PT, R0, R25, PT ;  /* 0x000000190000720c */ /* 0x004fda0003f06270 */
[----:B0-----:R-:W-:Y:S05]  /*0850*/  @P0 BRA `(.L_x_8) ;  /* 0x0000000000980947 */ /* 0x001fea0003800000 */
[----:B------:R-:W0:Y:S02]  /*0860*/  LDC.64 R22, c[0x0][0x400] ;  /* 0x00010000ff167b82 */ /* 0x000e240000000a00 */
[----:B0-----:R-:W-:-:S05]  /*0870*/  IMAD.WIDE.U32 R22, R5, 0x4, R22 ;  /* 0x0000000405167825 */ /* 0x001fca00078e0016 */
[----:B------:R0:W5:Y:S01]  /*0880*/  LDG.E R27, desc[UR6][R22.64] ;  /* 0x00000006161b7981 */ /* 0x000162000c1e1900 */
[----:B------:R-:W-:Y:S01]  /*0890*/  BSSY.RECONVERGENT B0, `(.L_x_8) ;  /* 0x0000022000007945 */ /* 0x000fe20003800200 */
[----:B------:R-:W-:-:S07]  /*08a0*/  VIADD R24, R25, 0xffffffff ;  /* 0xffffffff19187836 */ /* 0x000fce0000000000 */
.L_x_10:
[----:B0-----:R-:W0:Y:S01]  /*08b0*/  LDC.64 R22, c[0x0][0x3d8] ;  /* 0x0000f600ff167b82 */ /* 0x001e220000000a00 */
[----:B------:R-:W-:-:S05]  /*08c0*/  MOV R25, R0 ;  /* 0x0000000000197202 */ /* 0x000fca0000000f00 */
[----:B------:R-:W-:-:S05]  /*08d0*/  IMAD.IADD R0, R24, 0x1, -R25 ;  /* 0x0000000118007824 */ /* 0x000fca00078e0a19 */
[----:B------:R-:W-:-:S04]  /*08e0*/  LEA.HI R0, R0, R0, RZ, 0x1 ;  /* 0x0000000000007211 */ /* 0x000fc800078f08ff */
[----:B------:R-:W-:-:S05]  /*08f0*/  LEA.HI.SX32 R29, R0, R25, 0x1f ;  /* 0x00000019001d7211 */ /* 0x000fca00078ffaff */
[----:B0-----:R-:W-:-:S06]  /*0900*/  IMAD.WIDE R22, R29, 0x4, R22 ;  /* 0x000000041d167825 */ /* 0x001fcc00078e0216 */
[----:B------:R-:W2:Y:S02]  /*0910*/  LDG.E R22, desc[UR6][R22.64] ;  /* 0x0000000616167981 */ /* 0x000ea4000c1e1900 */
[----:B--2--5:R-:W-:-:S13]  /*0920*/  ISETP.NE.AND P0, PT, R27, R22, PT ;  /* 0x000000161b00720c */ /* 0x024fda0003f05270 */
[----:B------:R-:W-:Y:S05]  /*0930*/  @!P0 BRA `(.L_x_9) ;  /* 0x00000000001c8947 */ /* 0x000fea0003800000 */
[----:B------:R-:W-:-:S13]  /*0940*/  ISETP.GE.AND P0, PT, R27, R22, PT ;  /* 0x000000161b00720c */ /* 0x000fda0003f06270 */
[C---:B------:R-:W-:Y:S01]  /*0950*/  @P0 VIADD R25, R29.reuse, 0x1 ;  /* 0x000000011d190836 */ /* 0x040fe20000000000 */
[----:B------:R-:W-:-:S03]  /*0960*/  @!P0 IADD3 R24, PT, PT, R29, -0x1, RZ ;  /* 0xffffffff1d188810 */ /* 0x000fc60007ffe0ff */
[----:B------:R-:W-:Y:S01]  /*0970*/  IMAD.MOV.U32 R0, RZ, RZ, R25 ;  /* 0x000000ffff007224 */ /* 0x000fe200078e0019 */
[----:B------:R-:W-:-:S13]  /*0980*/  ISETP.GT.AND P0, PT, R25, R24, PT ;  /* 0x000000181900720c */ /* 0x000fda0003f04270 */
[----:B------:R-:W-:Y:S05]  /*0990*/  @!P0 BRA `(.L_x_10) ;  /* 0xfffffffc00c48947 */ /* 0x000fea000383ffff */
[----:B------:R-:W-:Y:S05]  /*09a0*/  BRA `(.L_x_11) ;  /* 0x0000000000407947 */ /* 0x000fea0003800000 */
.L_x_9:
[----:B------:R-:W0:Y:S01]  /*09b0*/  S2R R23, SR_LANEID ;  /* 0x0000000000177919 */ /* 0x000e220000000000 */
[----:B------:R-:W1:Y:S01]  /*09c0*/  S2UR UR5, SR_CgaCtaId ;  /* 0x00000000000579c3 */ /* 0x000e620000008800 */
[----:B------:R-:W-:Y:S01]  /*09d0*/  VOTEU.ANY UR8, UPT, PT ;  /* 0x0000000000087886 */ /* 0x000fe200038e0100 */
[----:B------:R-:W-:Y:S01]  /*09e0*/  UMOV UR4, 0x400 ;  /* 0x0000040000047882 */ /* 0x000fe20000000000 */
[----:B------:R-:W0:Y:S01]  /*09f0*/  FLO.U32 R24, UR8 ;  /* 0x0000000800187d00 */ /* 0x000e2200080e0000 */
[----:B------:R-:W2:Y:S07]  /*0a00*/  S2R R22, SR_LTMASK ;  /* 0x0000000000167919 */ /* 0x000eae0000003900 */
[----:B------:R-:W3:Y:S01]  /*0a10*/  POPC R0, UR8 ;  /* 0x0000000800007d09 */ /* 0x000ee20008000000 */
[----:B-1----:R-:W-:Y:S01]  /*0a20*/  ULEA UR4, UR5, UR4, 0x18 ;  /* 0x0000000405047291 */ /* 0x002fe2000f8ec0ff */
[----:B0-----:R-:W-:-:S02]  /*0a30*/  ISETP.EQ.U32.AND P0, PT, R24, R23, PT ;  /* 0x000000171800720c */ /* 0x001fc40003f02070 */
[----:B--2---:R-:W-:-:S06]  /*0a40*/  LOP3.LUT R26, R22, UR8, RZ, 0xc0, !PT ;  /* 0x00000008161a7c12 */ /* 0x004fcc000f8ec0ff */
[----:B------:R-:W0:Y:S05]  /*0a50*/  POPC R26, R26 ;  /* 0x0000001a001a7309 */ /* 0x000e2a0000000000 */
[----:B---3--:R-:W1:Y:S04]  /*0a60*/  @P0 ATOMS.ADD R25, [UR4+0x8], R0 ;  /* 0x00000800ff19098c */ /* 0x008e680008000004 */
[----:B-1----:R-:W0:Y:S02]  /*0a70*/  SHFL.IDX PT, R23, R25, R24, 0x1f ;  /* 0x00001f1819177589 */ /* 0x002e2400000e0000 */
[----:B0-----:R-:W-:-:S04]  /*0a80*/  IMAD.IADD R23, R23, 0x1, R26 ;  /* 0x0000000117177824 */ /* 0x001fc800078e021a */
[----:B------:R-:W-:-:S05]  /*0a90*/  IMAD.WIDE R22, R23, 0x4, R10 ;  /* 0x0000000417167825 */ /* 0x000fca00078e020a */
[----:B------:R0:W-:Y:S02]  /*0aa0*/  STG.E desc[UR6][R22.64], R27 ;  /* 0x0000001b16007986 */ /* 0x0001e4000c101906 */
.L_x_11:
[----:B------:R-:W-:Y:S05]  /*0ab0*/  BSYNC.RECONVERGENT B0 ;  /* 0x0000000000007941 */ /* 0x000fea0003800200 */
.L_x_8:
[----:B------:R-:W1:Y:S01]  /*0ac0*/  LDCU UR4, c[0x0][0x3f8] ;  /* 0x00007f00ff0477ac */ /* 0x000e620008000800 */
[----:B------:R-:W-:-:S04]  /*0ad0*/  IADD3 R5, PT, PT, R5, 0x20, RZ ;  /* 0x0000002005057810 */ /* 0x000fc80007ffe0ff */
[----:B-1----:R-:W-:-:S13]  /*0ae0*/  ISETP.GE.AND P0, PT, R5, UR4, PT ;  /* 0x0000000405007c0c */ /* 0x002fda000bf06270 */
[----:B------:R-:W-:Y:S05]  /*0af0*/  @!P0 BRA `(.L_x_12) ;  /* 0xfffffffc00448947 */ /* 0x000fea000383ffff */
.L_x_7:
[----:B------:R-:W-:Y:S05]  /*0b00*/  WARPSYNC.ALL ;  /* 0x0000000000007948 */ /* 0x000fea0003800000 */
[----:B------:R-:W2:Y:S08]  /*0b10*/  S2UR UR5, SR_CgaCtaId ;  /* 0x00000000000579c3 */ /* 0x000eb00000008800 */
[----:B------:R-:W-:Y:S06]  /*0b20*/  BAR.SYNC.DEFER_BLOCKING 0x0 ;  /* 0x0000000000007b1d */ /* 0x000fec0000010000 */
[----:B------:R-:W-:-:S02]  /*0b30*/  UMOV UR4, 0x400 ;  /* 0x0000040000047882 */ /* 0x000fc40000000000 */
[----:B--2---:R-:W-:-:S06]  /*0b40*/  ULEA UR4, UR5, UR4, 0x18 ;  /* 0x0000000405047291 */ /* 0x004fcc000f8ec0ff */
[----:B01----:R-:W-:-:S05]  /*0b50*/  IMAD.U32 R27, RZ, RZ, UR4 ;  /* 0x00000004ff1b7e24 */ /* 0x003fca000f8e00ff */
[----:B------:R-:W0:Y:S02]  /*0b60*/  LDS R0, [R27+0x8] ;  /* 0x000008001b007984 */ /* 0x000e240000000800 */
[----:B0-----:R-:W-:-:S13]  /*0b70*/  ISETP.NE.AND P0, PT, R0, RZ, PT ;  /* 0x000000ff0000720c */ /* 0x001fda0003f05270 */
[----:B------:R-:W-:Y:S05]  /*0b80*/  @!P0 BRA `(.L_x_13) ;  /* 0x0000002400688947 */ /* 0x000fea0003800000 */
[----:B------:R-:W-:Y:S01]  /*0b90*/  ISETP.NE.AND P0, PT, R44, RZ, PT ;  /* 0x000000ff2c00720c */ /* 0x000fe20003f05270 */
[----:B------:R-:W-:-:S12]  /*0ba0*/  BSSY.RECONVERGENT B0, `(.L_x_14) ;  /* 0x0000014000007945 */ /* 0x000fd80003800200 */
[----:B------:R-:W-:Y:S05]  /*0bb0*/  @P0 BRA `(.L_x_15) ;  /* 0x0000000000480947 */ /* 0x000fea0003800000 */
[----:B------:R-:W0:Y:S01]  /*0bc0*/  LDC R5, c[0x0][0x380] ;  /* 0x0000e000ff057b82 */ /* 0x000e220000000800 */
[----:B------:R-:W-:Y:S02]  /*0bd0*/  IMAD.MOV.U32 R22, RZ, RZ, 0x0 ;  /* 0x00000000ff167424 */ /* 0x000fe400078e00ff */
[----:B------:R-:W-:Y:S02]  /*0be0*/  HFMA2 R25, -RZ, RZ, 0, 5.9604644775390625e-08 ;  /* 0x00000001ff197431 */ /* 0x000fe400000001ff */
[----:B------:R-:W-:Y:S01]  /*0bf0*/  IMAD.MOV.U32 R23, RZ, RZ, 0x3ff00000 ;  /* 0x3ff00000ff177424 */ /* 0x000fe200078e00ff */
[----:B-----5:R1:W-:Y:S01]  /*0c00*/  STG.E desc[UR6][R20.64], R4 ;  /* 0x0000000414007986 */ /* 0x0203e2000c101906 */
[C---:B------:R-:W-:Y:S01]  /*0c10*/  IMAD.WIDE R28, R4.reuse, 0x4, R12 ;  /* 0x00000004041c7825 */ /* 0x040fe200078e020c */
[----:B------:R-:W2:Y:S03]  /*0c20*/  LDC.64 R6, c[0x0][0x3a8] ;  /* 0x0000ea00ff067b82 */ /* 0x000ea60000000a00 */
[----:B------:R-:W-:-:S04]  /*0c30*/  IMAD.WIDE R30, R4, 0x4, R14 ;  /* 0x00000004041e7825 */ /* 0x000fc800078e020e */
[----:B------:R-:W-:-:S05]  /*0c40*/  IMAD.MOV.U32 R24, RZ, RZ, 0x1 ;  /* 0x00000001ff187424 */ /* 0x000fca00078e00ff */
[----:B------:R1:W-:Y:S01]  /*0c50*/  STS.64 [R27], R24 ;  /* 0x000000181b007388 */ /* 0x0003e20000000a00 */
[----:B0-----:R-:W-:-:S04]  /*0c60*/  IMAD R5, R2, R5, R2 ;  /* 0x0000000502057224 */ /* 0x001fc800078e0202 */
[----:B--2---:R-:W-:-:S04]  /*0c70*/  IMAD.WIDE.U32 R6, R5, 0x8, R6 ;  /* 0x0000000805067825 */ /* 0x004fc800078e0006 */
[----:B------:R-:W-:-:S05]  /*0c80*/  IMAD.WIDE R6, R4, 0x8, R6 ;  /* 0x0000000804067825 */ /* 0x000fca00078e0206 */
[----:B------:R1:W-:Y:S04]  /*0c90*/  STG.E.64 desc[UR6][R6.64], R22 ;  /* 0x0000001606007986 */ /* 0x0003e8000c101b06 */
[----:B------:R1:W-:Y:S04]  /*0ca0*/  STG.E desc[UR6][R28.64], RZ ;  /* 0x000000ff1c007986 */ /* 0x0003e8000c101906 */
[----:B------:R1:W-:Y:S04]  /*0cb0*/  STG.E desc[UR6][R30.64], RZ ;  /* 0x000000ff1e007986 */ /* 0x0003e8000c101906 */
[----:B------:R1:W-:Y:S04]  /*0cc0*/  STG.E desc[UR6][R8.64], R4 ;  /* 0x0000000408007986 */ /* 0x0003e8000c101906 */
[----:B------:R1:W-:Y:S02]  /*0cd0*/  STG.E desc[UR6][R8.64+0x4], RZ ;  /* 0x000004ff08007986 */ /* 0x0003e4000c101906 */
.L_x_15:
[----:B------:R-:W-:Y:S05]  /*0ce0*/  BSYNC.RECONVERGENT B0 ;  /* 0x0000000000007941 */ /* 0x000fea0003800200 */
.L_x_14:
[----:B------:R-:W-:Y:S06]  /*0cf0*/  BAR.SYNC.DEFER_BLOCKING 0x0 ;  /* 0x0000000000007b1d */ /* 0x000fec0000010000 */
[----:B-1----:R-:W0:Y:S02]  /*0d00*/  LDS R23, [R27] ;  /* 0x000000001b177984 */ /* 0x002e240000000800 */
[----:B0-----:R-:W-:-:S13]  /*0d10*/  ISETP.GE.AND P0, PT, R23, 0x1, PT ;  /* 0x000000011700780c */ /* 0x001fda0003f06270 */
[----:B------:R-:W-:Y:S05]  /*0d20*/  @!P0 BRA `(.L_x_16) ;  /* 0x0000000c00c48947 */ /* 0x000fea0003800000 */
[----:B------:R-:W-:-:S07]  /*0d30*/  MOV R5, RZ ;  /* 0x000000ff00057202 */ /* 0x000fce0000000f00 */
.L_x_44:
[----:B------:R-:W-:Y:S01]  /*0d40*/  IMAD.WIDE.U32 R26, R5, 0x4, R20 ;  /* 0x00000004051a7825 */ /* 0x000fe200078e0014 */
[----:B------:R-:W0:Y:S04]  /*0d50*/  LDC.64 R6, c[0x0][0x390] ;  /* 0x0000e400ff067b82 */ /* 0x000e280000000a00 */
[----:B------:R-:W0:Y:S02]  /*0d60*/  LDG.E R43, desc[UR6][R26.64] ;  /* 0x000000061a2b7981 */ /* 0x000e24000c1e1900 */
[----:B0-----:R-:W-:-:S05]  /*0d70*/  IMAD.WIDE R6, R43, 0x4, R6 ;  /* 0x000000042b067825 */ /* 0x001fca00078e0206 */
[----:B------:R-:W2:Y:S04]  /*0d80*/  LDG.E R42, desc[UR6][R6.64+0x4] ;  /* 0x00000406062a7981 */ /* 0x000ea8000c1e1900 */
[----:B------:R-:W2:Y:S01]  /*0d90*/  LDG.E R29, desc[UR6][R6.64] ;  /* 0x00000006061d7981 */ /* 0x000ea2000c1e1900 */
[C---:B------:R-:W-:Y:S01]  /*0da0*/  IMAD.WIDE R22, R43.reuse, 0x8, R16 ;  /* 0x000000082b167825 */ /* 0x040fe200078e0210 */
[----:B-----5:R-:W-:-:S03]  /*0db0*/  ISETP.NE.AND P0, PT, R43, R4, PT ;  /* 0x000000042b00720c */ /* 0x020fc60003f05270 */
[----:B------:R-:W-:Y:S01]  /*0dc0*/  IMAD.WIDE R24, R43, 0x8, R18 ;  /* 0x000000082b187825 */ /* 0x000fe200078e0212 */
[----:B------:R0:W-:Y:S03]  /*0dd0*/  STG.E.64 desc[UR6][R22.64], RZ ;  /* 0x000000ff16007986 */ /* 0x0001e6000c101b06 */
[----:B------:R-:W-:Y:S01]  /*0de0*/  VIADD R5, R5, 0x1 ;  /* 0x0000000105057836 */ /* 0x000fe20000000000 */
[----:B------:R0:W-:Y:S01]  /*0df0*/  STG.E.64 desc[UR6][R24.64], RZ ;  /* 0x000000ff18007986 */ /* 0x0001e2000c101b06 */
[----:B--2---:R-:W-:-:S04]  /*0e00*/  IMAD.IADD R42, R42, 0x1, -R29 ;  /* 0x000000012a2a7824 */ /* 0x004fc800078e0a1d */
[----:B0-----:R-:W-:Y:S05]  /*0e10*/  @!P0 BRA `(.L_x_17) ;  /* 0x0000000800348947 */ /* 0x001fea0003800000 */
[----:B------:R-:W0:Y:S02]  /*0e20*/  LDC.64 R26, c[0x0][0x3e0] ;  /* 0x0000f800ff1a7b82 */ /* 0x000e240000000a00 */
[----:B0-----:R-:W-:-:S05]  /*0e30*/  IMAD.WIDE R26, R43, 0x4, R26 ;  /* 0x000000042b1a7825 */ /* 0x001fca00078e021a */
[----:B------:R-:W2:Y:S04]  /*0e40*/  LDG.E R0, desc[UR6][R26.64+0x4] ;  /* 0x000004061a007981 */ /* 0x000ea8000c1e1900 */
[----:B------:R-:W2:Y:S01]  /*0e50*/  LDG.E R35, desc[UR6][R26.64] ;  /* 0x000000061a237981 */ /* 0x000ea2000c1e1900 */
[----:B------:R-:W0:Y:S01]  /*0e60*/  S2UR UR5, SR_CgaCtaId ;  /* 0x00000000000579c3 */ /* 0x000e220000008800 */
[----:B------:R-:W-:Y:S02]  /*0e70*/  UMOV UR4, 0x400 ;  /* 0x0000040000047882 */ /* 0x000fe40000000000 */
[----:B0-----:R-:W-:-:S09]  /*0e80*/  ULEA UR4, UR5, UR4, 0x18 ;  /* 0x0000000405047291 */ /* 0x001fd2000f8ec0ff */
[----:B------:R-:W0:Y:S01]  /*0e90*/  LDS R34, [UR4+0x8] ;  /* 0x00000804ff227984 */ /* 0x000e220008000800 */
[----:B--2---:R-:W-:-:S04]  /*0ea0*/  IADD3 R29, PT, PT, R0, -R35, RZ ;  /* 0x80000023001d7210 */ /* 0x004fc80007ffe0ff */
[----:B0-----:R-:W-:-:S13]  /*0eb0*/  ISETP.GE.AND P0, PT, R29, R34, PT ;  /* 0x000000221d00720c */ /* 0x001fda0003f06270 */
[----:B------:R-:W-:Y:S05]  /*0ec0*/  @P0 BRA `(.L_x_18) ;  /* 0x0000000000f00947 */ /* 0x000fea0003800000 */
[----:B------:R-:W-:Y:S01]  /*0ed0*/  ISETP.GE.AND P0, PT, R44, R34, PT ;  /* 0x000000222c00720c */ /* 0x000fe20003f06270 */
[----:B------:R-:W-:-:S12]  /*0ee0*/  BSSY B0, `(.L_x_19) ;  /* 0x0000039000007945 */ /* 0x000fd80003800000 */
[----:B------:R-:W-:Y:S05]  /*0ef0*/  @P0 BRA `(.L_x_20) ;  /* 0x0000000000dc0947 */ /* 0x000fea0003800000 */
[----:B------:R-:W0:Y:S01]  /*0f00*/  LDC.64 R28, c[0x0][0x3f0] ;  /* 0x0000fc00ff1c7b82 */ /* 0x000e220000000a00 */
[----:B------:R-:W-:Y:S02]  /*0f10*/  IMAD.MOV.U32 R45, RZ, RZ, R44 ;  /* 0x000000ffff2d7224 */ /* 0x000fe400078e002c */
[----:B0-----:R-:W-:-:S07]  /*0f20*/  IMAD.WIDE R28, R43, 0x4, R28 ;  /* 0x000000042b1c7825 */ /* 0x001fce00078e021c */
.L_x_27:
[----:B------:R-:W2:Y:S01]  /*0f30*/  LDG.E R47, desc[UR6][R26.64] ;  /* 0x000000061a2f7981 */ /* 0x000ea2000c1e1900 */
[----:B------:R-:W-:Y:S01]  /*0f40*/  BSSY B1, `(.L_x_21) ;  /* 0x000002f000017945 */ /* 0x000fe20003800000 */
[----:B--2---:R-:W-:-:S13]  /*0f50*/  ISETP.GE.AND P0, PT, R47, R0, PT ;  /* 0x000000002f00720c */ /* 0x004fda0003f06270 */
[----:B0-----:R-:W-:Y:S05]  /*0f60*/  @P0 BRA `(.L_x_22) ;  /* 0x0000000000b00947 */ /* 0x001fea0003800000 */
[----:B------:R-:W-:Y:S01]  /*0f70*/  BSSY B2, `(.L_x_23) ;  /* 0x0000027000027945 */ /* 0x000fe20003800000 */
[----:B------:R-:W-:-:S07]  /*0f80*/  IMAD.WIDE.U32 R30, R45, 0x4, R10 ;  /* 0x000000042d1e7825 */ /* 0x000fce00078e000a */
.L_x_26:
[----:B0-----:R-:W0:Y:S01]  /*0f90*/  LDC.64 R32, c[0x0][0x3d8] ;  /* 0x0000f600ff207b82 */ /* 0x001e220000000a00 */
[----:B------:R-:W2:Y:S01]  /*0fa0*/  LDG.E R34, desc[UR6][R28.64] ;  /* 0x000000061c227981 */ /* 0x000ea2000c1e1900 */
[----:B0-----:R-:W-:-:S05]  /*0fb0*/  IMAD.WIDE R32, R47, 0x4, R32 ;  /* 0x000000042f207825 */ /* 0x001fca00078e0220 */
[----:B------:R-:W2:Y:S01]  /*0fc0*/  LDG.E R49, desc[UR6][R32.64] ;  /* 0x0000000620317981 */ /* 0x000ea2000c1e1900 */
[----:B------:R-:W-:Y:S05]  /*0fd0*/  YIELD ;  /* 0x0000000000007946 */ /* 0x000fea0003800000 */
[----:B------:R-:W-:Y:S01]  /*0fe0*/  BSSY.RECONVERGENT B3, `(.L_x_24) ;  /* 0x000001d000037945 */ /* 0x000fe20003800200 */
[----:B------:R-:W-:Y:S01]  /*0ff0*/  VIADD R47, R47, 0x1 ;  /* 0x000000012f2f7836 */ /* 0x000fe20000000000 */
[----:B--2---:R-:W-:-:S13]  /*1000*/  ISETP.NE.AND P0, PT, R49, R34, PT ;  /* 0x000000223100720c */ /* 0x004fda0003f05270 */
[----:B------:R-:W-:Y:S05]  /*1010*/  @!P0 BRA `(.L_x_25) ;  /* 0x0000000000648947 */ /* 0x000fea0003800000 */
[----:B------:R-:W0:Y:S01]  /*1020*/  LDC.64 R34, c[0x0][0x3d0] ;  /* 0x0000f400ff227b82 */ /* 0x000e220000000a00 */
[----:B------:R-:W2:Y:S07]  /*1030*/  LDG.E R46, desc[UR6][R30.64] ;  /* 0x000000061e2e7981 */ /* 0x000eae000c1e1900 */
[----:B------:R-:W1:Y:S01]  /*1040*/  LDC.64 R36, c[0x0][0x408] ;  /* 0x00010200ff247b82 */ /* 0x000e620000000a00 */
[----:B0-----:R-:W-:-:S06]  /*1050*/  IMAD.WIDE R40, R49, 0x8, R34 ;  /* 0x0000000831287825 */ /* 0x001fcc00078e0222 */
[----:B------:R-:W3:Y:S01]  /*1060*/  LDG.E.64 R40, desc[UR6][R40.64] ;  /* 0x0000000628287981 */ /* 0x000ee2000c1e1b00 */
[----:B-1----:R-:W-:-:S06]  /*1070*/  IMAD.WIDE R38, R49, 0x8, R36 ;  /* 0x0000000831267825 */ /* 0x002fcc00078e0224 */
[----:B------:R-:W3:Y:S01]  /*1080*/  LDG.E.64 R38, desc[UR6][R38.64] ;  /* 0x0000000626267981 */ /* 0x000ee2000c1e1b00 */
[----:B--2---:R-:W-:Y:S01]  /*1090*/  ISETP.GT.AND P0, PT, R49, R46, PT ;  /* 0x0000002e3100720c */ /* 0x004fe20003f04270 */
[----:B---3--:R-:W-:-:S14]  /*10a0*/  DSETP.NEU.AND P2, PT, R40, R38, PT ;  /* 0x000000262800722a */ /* 0x008fdc0003f4d000 */
[----:B------:R-:W-:Y:S05]  /*10b0*/  @!P0 BRA P2, `(.L_x_25) ;  /* 0x00000000003c8947 */ /* 0x000fea0001000000 */
[----:B------:R-:W-:-:S06]  /*10c0*/  IMAD.WIDE R36, R46, 0x8, R36 ;  /* 0x000000082e247825 */ /* 0x000fcc00078e0224 */
[----:B------:R-:W2:Y:S02]  /*10d0*/  LDG.E.64 R36, desc[UR6][R36.64] ;  /* 0x0000000624247981 */ /* 0x000ea4000c1e1b00 */
[----:B--2---:R-:W-:-:S08]  /*10e0*/  DADD R38, R38, -R36 ;  /* 0x0000000026267229 */ /* 0x004fd00000000824 */
[----:B------:R-:W-:-:S07]  /*10f0*/  DADD R48, -RZ, |R38| ;  /* 0x00000000ff307229 */ /* 0x000fce0000000526 */
[----:B------:R0:W-:Y:S04]  /*1100*/  REDG.E.ADD.F64.RN.STRONG.GPU desc[UR6][R24.64], R48 ;  /* 0x00000030180079a6 */ /* 0x0001e8000c12ff06 */
[----:B------:R-:W2:Y:S04]  /*1110*/  LDG.E R39, desc[UR6][R32.64] ;  /* 0x0000000620277981 */ /* 0x000ea8000c1e1900 */
[----:B------:R-:W3:Y:S01]  /*1120*/  LDG.E R41, desc[UR6][R30.64] ;  /* 0x000000061e297981 */ /* 0x000ee2000c1e1900 */
[----:B--2---:R-:W-:-:S04]  /*1130*/  IMAD.WIDE R38, R39, 0x8, R34 ;  /* 0x0000000827267825 */ /* 0x004fc800078e0222 */
[----:B---3--:R-:W-:Y:S02]  /*1140*/  IMAD.WIDE R34, R41, 0x8, R34 ;  /* 0x0000000829227825 */ /* 0x008fe400078e0222 */
[----:B------:R-:W2:Y:S04]  /*1150*/  LDG.E.64 R38, desc[UR6][R38.64] ;  /* 0x0000000626267981 */ /* 0x000ea8000c1e1b00 */
[----:B------:R-:W2:Y:S02]  /*1160*/  LDG.E.64 R34, desc[UR6][R34.64] ;  /* 0x0000000622227981 */ /* 0x000ea4000c1e1b00 */
[----:B--2---:R-:W-:-:S08]  /*1170*/  DADD R40, R38, -R34 ;  /* 0x0000000026287229 */ /* 0x004fd00000000822 */
[----:B------:R-:W-:-:S07]  /*1180*/  DADD R40, -RZ, |R40| ;  /* 0x00000000ff287229 */ /* 0x000fce0000000528 */
[----:B------:R0:W-:Y:S04]  /*1190*/  REDG.E.ADD.F64.RN.STRONG.GPU desc[UR6][R22.64], R40 ;  /* 0x00000028160079a6 */ /* 0x0001e8000c12ff06 */
[----:B------:R0:W5:Y:S02]  /*11a0*/  LDG.E R0, desc[UR6][R26.64+0x4] ;  /* 0x000004061a007981 */ /* 0x000164000c1e1900 */
.L_x_25:
[----:B------:R-:W-:Y:S05]  /*11b0*/  BSYNC.RECONVERGENT B3 ;  /* 0x0000000000037941 */ /* 0x000fea0003800200 */
.L_x_24:
[----:B-----5:R-:W-:-:S13]  /*11c0*/  ISETP.GE.AND P0, PT, R47, R0, PT ;  /* 0x000000002f00720c */ /* 0x020fda0003f06270 */
[----:B------:R-:W-:Y:S05]  /*11d0*/  @!P0 BRA `(.L_x_26) ;  /* 0xfffffffc006c8947 */ /* 0x000fea000383ffff */
[----:B------:R-:W-:Y:S05]  /*11e0*/  BSYNC B2 ;  /* 0x0000000000027941 */ /* 0x000fea0003800000 */
.L_x_23:
[----:B------:R-:W1:Y:S01]  /*11f0*/  S2UR UR5, SR_CgaCtaId ;  /* 0x00000000000579c3 */ /* 0x000e620000008800 */
[----:B------:R-:W-:Y:S02]  /*1200*/  UMOV UR4, 0x400 ;  /* 0x0000040000047882 */ /* 0x000fe40000000000 */
[----:B-1----:R-:W-:-:S09]  /*1210*/  ULEA UR4, UR5, UR4, 0x18 ;  /* 0x0000000405047291 */ /* 0x002fd2000f8ec0ff */
[----:B------:R-:W1:Y:S03]  /*1220*/  LDS R34, [UR4+0x8] ;  /* 0x00000804ff227984 */ /* 0x000e660008000800 */
.L_x_22:
[----:B------:R-:W-:Y:S05]  /*1230*/  BSYNC B1 ;  /* 0x0000000000017941 */ /* 0x000fea0003800000 */
.L_x_21:
[----:B------:R-:W-:-:S04]  /*1240*/  IADD3 R45, PT, PT, R45, 0x20, RZ ;  /* 0x000000202d2d7810 */ /* 0x000fc80007ffe0ff */
[----:B-1----:R-:W-:-:S13]  /*1250*/  ISETP.GE.AND P0, PT, R45, R34, PT ;  /* 0x000000222d00720c */ /* 0x002fda0003f06270 */
[----:B------:R-:W-:Y:S05]  /*1260*/  @!P0 BRA `(.L_x_27) ;  /* 0xfffffffc00308947 */ /* 0x000fea000383ffff */
.L_x_20:
[----:B------:R-:W-:Y:S05]  /*1270*/  BSYNC B0 ;  /* 0x0000000000007941 */ /* 0x000fea0003800000 */
.L_x_19:
[----:B------:R-:W-:Y:S05]  /*1280*/  BRA `(.L_x_28) ;  /* 0x0000000400107947 */ /* 0x000fea0003800000 */
.L_x_18:
[----:B------:R-:W0:Y:S02]  /*1290*/  S2R R28, SR_TID.X ;  /* 0x00000000001c7919 */ /* 0x000e240000002100 */
[----:B0-----:R-:W-:-:S05]  /*12a0*/  IMAD.IADD R35, R35, 0x1, R28 ;  /* 0x0000000123237824 */ /* 0x001fca00078e021c */
[----:B------:R-:W-:-:S13]  /*12b0*/  ISETP.GE.AND P0, PT, R35, R0, PT ;  /* 0x000000002300720c */ /* 0x000fda0003f06270 */
[----:B------:R-:W-:Y:S05]  /*12c0*/  @P0 BRA `(.L_x_28) ;  /* 0x0000000400000947 */ /* 0x000fea0003800000 */
[----:B------:R-:W0:Y:S02]  /*12d0*/  LDC.64 R30, c[0x0][0x3f0] ;  /* 0x0000fc00ff1e7b82 */ /* 0x000e240000000a00 */
[----:B0-----:R-:W-:-:S07]  /*12e0*/  IMAD.WIDE R30, R43, 0x4, R30 ;  /* 0x000000042b1e7825 */ /* 0x001fce00078e021e */
.L_x_37:
[----:B0-----:R-:W0:Y:S01]  /*12f0*/  LDC.64 R28, c[0x0][0x3d8] ;  /* 0x0000f600ff1c7b82 */ /* 0x001e220000000a00 */
[----:B------:R-:W2:Y:S01]  /*1300*/  LDG.E R32, desc[UR6][R30.64] ;  /* 0x000000061e207981 */ /* 0x000ea2000c1e1900 */
[----:B0-----:R-:W-:-:S05]  /*1310*/  IMAD.WIDE R28, R35, 0x4, R28 ;  /* 0x00000004231c7825 */ /* 0x001fca00078e021c */
[----:B------:R-:W2:Y:S01]  /*1320*/  LDG.E R39, desc[UR6][R28.64] ;  /* 0x000000061c277981 */ /* 0x000ea2000c1e1900 */
[----:B------:R-:W-:Y:S01]  /*1330*/  BSSY B0, `(.L_x_29) ;  /* 0x0000036000007945 */ /* 0x000fe20003800000 */
[----:B--2---:R-:W-:-:S13]  /*1340*/  ISETP.NE.AND P0, PT, R39, R32, PT ;  /* 0x000000202700720c */ /* 0x004fda0003f05270 */
[----:B-1----:R-:W-:Y:S05]  /*1350*/  @!P0 BRA `(.L_x_30) ;  /* 0x0000000000cc8947 */ /* 0x002fea0003800000 */
[----:B------:R-:W0:Y:S01]  /*1360*/  LDC.64 R32, c[0x0][0x3d0] ;  /* 0x0000f400ff207b82 */ /* 0x000e220000000a00 */
[----:B------:R-:W-:-:S07]  /*1370*/  ISETP.GE.AND P0, PT, R34, 0x1, PT ;  /* 0x000000012200780c */ /* 0x000fce0003f06270 */
[----:B------:R-:W1:Y:S01]  /*1380*/  LDC.64 R36, c[0x0][0x408] ;  /* 0x00010200ff247b82 */ /* 0x000e620000000a00 */
[----:B0-----:R-:W-:-:S04]  /*1390*/  IMAD.WIDE R32, R39, 0x8, R32 ;  /* 0x0000000827207825 */ /* 0x001fc800078e0220 */
[----:B-1----:R-:W-:Y:S01]  /*13a0*/  IMAD.WIDE R38, R39, 0x8, R36 ;  /* 0x0000000827267825 */ /* 0x002fe200078e0224 */
[----:B------:R-:W-:Y:S06]  /*13b0*/  @!P0 BRA `(.L_x_30) ;  /* 0x0000000000b48947 */ /* 0x000fec0003800000 */
[----:B------:R-:W2:Y:S04]  /*13c0*/  LDG.E.64 R32, desc[UR6][R32.64] ;  /* 0x0000000620207981 */ /* 0x000ea8000c1e1b00 */
[----:B------:R-:W2:Y:S01]  /*13d0*/  LDG.E.64 R36, desc[UR6][R38.64] ;  /* 0x0000000626247981 */ /* 0x000ea2000c1e1b00 */
[----:B------:R-:W-:Y:S01]  /*13e0*/  BSSY B1, `(.L_x_31) ;  /* 0x0000029000017945 */ /* 0x000fe20003800000 */
[----:B--2---:R-:W-:Y:S01]  /*13f0*/  DSETP.NEU.AND P2, PT, R32, R36, PT ;  /* 0x000000242000722a */ /* 0x004fe20003f4d000 */
[----:B------:R-:W-:-:S13]  /*1400*/  IMAD.MOV.U32 R37, RZ, RZ, RZ ;  /* 0x000000ffff257224 */ /* 0x000fda00078e00ff */
.L_x_36:
[----:B------:R-:W-:Y:S01]  /*1410*/  IMAD.WIDE.U32 R32, R37, 0x4, R10 ;  /* 0x0000000425207825 */ /* 0x000fe200078e000a */
[----:B0-----:R0:W5:Y:S04]  /*1420*/  LDG.E R39, desc[UR6][R28.64] ;  /* 0x000000061c277981 */ /* 0x001168000c1e1900 */
[----:B------:R0:W5:Y:S01]  /*1430*/  @!P2 LDG.E R45, desc[UR6][R32.64] ;  /* 0x00000006202da981 */ /* 0x000162000c1e1900 */
[----:B------:R-:W-:Y:S05]  /*1440*/  YIELD ;  /* 0x0000000000007946 */ /* 0x000fea0003800000 */
[----:B------:R-:W-:Y:S04]  /*1450*/  BSSY.RECONVERGENT B2, `(.L_x_32) ;  /* 0x000001e000027945 */ /* 0x000fe80003800200 */
[----:B------:R-:W-:Y:S04]  /*1460*/  BSSY.RELIABLE B3, `(.L_x_33) ;  /* 0x0000006000037945 */ /* 0x000fe80003800100 */
[----:B0-----:R-:W-:Y:S05]  /*1470*/  @!P2 BRA `(.L_x_34) ;  /* 0x000000000010a947 */ /* 0x001fea0003800000 */
[----:B-----5:R-:W2:Y:S02]  /*1480*/  LDG.E R45, desc[UR6][R32.64] ;  /* 0x00000006202d7981 */ /* 0x020ea4000c1e1900 */
[----:B--2---:R-:W-:-:S13]  /*1490*/  ISETP.GT.AND P0, PT, R39, R45, PT ;  /* 0x0000002d2700720c */ /* 0x004fda0003f04270 */
[----:B------:R-:W-:Y:S05]  /*14a0*/  @!P0 BREAK.RELIABLE B3 ;  /* 0x0000000000038942 */ /* 0x000fea0003800100 */
[----:B------:R-:W-:Y:S05]  /*14b0*/  @!P0 BRA `(.L_x_35) ;  /* 0x00000000005c8947 */ /* 0x000fea0003800000 */
.L_x_34:
[----:B------:R-:W-:Y:S05]  /*14c0*/  BSYNC.RELIABLE B3 ;  /* 0x0000000000037941 */ /* 0x000fea0003800100 */
.L_x_33:
[----:B------:R-:W0:Y:S08]  /*14d0*/  LDC.64 R40, c[0x0][0x408] ;  /* 0x00010200ff287b82 */ /* 0x000e300000000a00 */
[----:B------:R-:W1:Y:S01]  /*14e0*/  LDC.64 R48, c[0x0][0x3d0] ;  /* 0x0000f400ff307b82 */ /* 0x000e620000000a00 */
[----:B0----5:R-:W-:-:S04]  /*14f0*/  IMAD.WIDE R38, R39, 0x8, R40 ;  /* 0x0000000827267825 */ /* 0x021fc800078e0228 */
[----:B------:R-:W-:Y:S02]  /*1500*/  IMAD.WIDE R40, R45, 0x8, R40 ;  /* 0x000000082d287825 */ /* 0x000fe400078e0228 */
[----:B------:R-:W2:Y:S04]  /*1510*/  LDG.E.64 R38, desc[UR6][R38.64] ;  /* 0x0000000626267981 */ /* 0x000ea8000c1e1b00 */
[----:B------:R-:W2:Y:S02]  /*1520*/  LDG.E.64 R40, desc[UR6][R40.64] ;  /* 0x0000000628287981 */ /* 0x000ea4000c1e1b00 */
[----:B--2---:R-:W-:-:S08]  /*1530*/  DADD R46, R38, -R40 ;  /* 0x00000000262e7229 */ /* 0x004fd00000000828 */
[----:B------:R-:W-:-:S07]  /*1540*/  DADD R50, -RZ, |R46| ;  /* 0x00000000ff327229 */ /* 0x000fce000000052e */
[----:B------:R0:W-:Y:S04]  /*1550*/  REDG.E.ADD.F64.RN.STRONG.GPU desc[UR6][R24.64], R50 ;  /* 0x00000032180079a6 */ /* 0x0001e8000c12ff06 */
[----:B------:R-:W1:Y:S04]  /*1560*/  LDG.E R47, desc[UR6][R28.64] ;  /* 0x000000061c2f7981 */ /* 0x000e68000c1e1900 */
[----:B------:R-:W2:Y:S01]  /*1570*/  LDG.E R33, desc[UR6][R32.64] ;  /* 0x0000000620217981 */ /* 0x000ea2000c1e1900 */
[----:B-1----:R-:W-:-:S04]  /*1580*/  IMAD.WIDE R46, R47, 0x8, R48 ;  /* 0x000000082f2e7825 */ /* 0x002fc800078e0230 */
[----:B--2---:R-:W-:Y:S02]  /*1590*/  IMAD.WIDE R48, R33, 0x8, R48 ;  /* 0x0000000821307825 */ /* 0x004fe400078e0230 */
[----:B------:R-:W2:Y:S04]  /*15a0*/  LDG.E.64 R46, desc[UR6][R46.64] ;  /* 0x000000062e2e7981 */ /* 0x000ea8000c1e1b00 */
[----:B------:R-:W2:Y:S01]  /*15b0*/  LDG.E.64 R48, desc[UR6][R48.64] ;  /* 0x0000000630307981 */ /* 0x000ea2000c1e1b00 */
[----:B------:R-:W1:Y:S01]  /*15c0*/  S2UR UR5, SR_CgaCtaId ;  /* 0x00000000000579c3 */ /* 0x000e620000008800 */
[----:B------:R-:W-:Y:S02]  /*15d0*/  UMOV UR4, 0x400 ;  /* 0x0000040000047882 */ /* 0x000fe40000000000 */
[----:B-1----:R-:W-:-:S09]  /*15e0*/  ULEA UR4, UR5, UR4, 0x18 ;  /* 0x0000000405047291 */ /* 0x002fd2000f8ec0ff */
[----:B------:R-:W1:Y:S01]  /*15f0*/  LDS R34, [UR4+0x8] ;  /* 0x00000804ff227984 */ /* 0x000e620008000800 */
[----:B--2---:R-:W-:-:S08]  /*1600*/  DADD R38, R46, -R48 ;  /* 0x000000002e267229 */ /* 0x004fd00000000830 */
[----:B------:R-:W-:-:S07]  /*1610*/  DADD R38, -RZ, |R38| ;  /* 0x00000000ff267229 */ /* 0x000fce0000000526 */
[----:B-1----:R0:W-:Y:S04]  /*1620*/  REDG.E.ADD.F64.RN.STRONG.GPU desc[UR6][R22.64], R38 ;  /* 0x00000026160079a6 */ /* 0x0021e8000c12ff06 */
.L_x_35:
[----:B------:R-:W-:Y:S05]  /*1630*/  BSYNC.RECONVERGENT B2 ;  /* 0x0000000000027941 */ /* 0x000fea0003800200 */
.L_x_32:
[----:B------:R-:W-:-:S04]  /*1640*/  IADD3 R37, PT, PT, R37, 0x1, RZ ;  /* 0x0000000125257810 */ /* 0x000fc80007ffe0ff */
[----:B------:R-:W-:-:S13]  /*1650*/  ISETP.GE.AND P0, PT, R37, R34, PT ;  /* 0x000000222500720c */ /* 0x000fda0003f06270 */
[----:B------:R-:W-:Y:S05]  /*1660*/  @!P0 BRA `(.L_x_36) ;  /* 0xfffffffc00688947 */ /* 0x000fea000383ffff */
[----:B------:R-:W-:Y:S05]  /*1670*/  BSYNC B1 ;  /* 0x0000000000017941 */ /* 0x000fea0003800000 */
.L_x_31:
[----:B------:R1:W5:Y:S02]  /*1680*/  LDG.E R0, desc[UR6][R26.64+0x4] ;  /* 0x000004061a007981 */ /* 0x000364000c1e1900 */
.L_x_30:
[----:B------:R-:W-:Y:S05]  /*1690*/  BSYNC B0 ;  /* 0x0000000000007941 */ /* 0x000fea0003800000 */
.L_x_29:
[----:B------:R-:W-:-:S05]  /*16a0*/  VIADD R35, R35, 0x20 ;  /* 0x0000002023237836 */ /* 0x000fca0000000000 */
[----:B-----5:R-:W-:-:S13]  /*16b0*/  ISETP.GE.AND P0, PT, R35, R0, PT ;  /* 0x000000002300720c */ /* 0x020fda0003f06270 */
[----:B------:R-:W-:Y:S05]  /*16c0*/  @!P0 BRA `(.L_x_37) ;  /* 0xfffffffc00088947 */ /* 0x000fea000383ffff */
.L_x_28:
[----:B------:R-:W-:Y:S05]  /*16d0*/  WARPSYNC.ALL ;  /* 0x0000000000007948 */ /* 0x000fea0003800000 */
[----:B------:R-:W-:Y:S06]  /*16e0*/  BAR.SYNC.DEFER_BLOCKING 0x0 ;  /* 0x0000000000007b1d */ /* 0x000fec0000010000 */
.L_x_17:
[----:B------:R-:W2:Y:S01]  /*16f0*/  S2R R31, SR_TID.X ;  /* 0x00000000001f7919 */ /* 0x000ea20000002100 */
[----:B------:R-:W-:Y:S01]  /*1700*/  BAR.SYNC.DEFER_BLOCKING 0x0 ;  /* 0x0000000000007b1d */ /* 0x000fe20000010000 */
[----:B--2---:R-:W-:-:S13]  /*1710*/  ISETP.GE.AND P0, PT, R31, R42, PT ;  /* 0x0000002a1f00720c */ /* 0x004fda0003f06270 */
[----:B------:R-:W-:Y:S05]  /*1720*/  @P0 BRA `(.L_x_38) ;  /* 0x0000000400200947 */ /* 0x000fea0003800000 */
[----:B0-----:R-:W0:Y:S08]  /*1730*/  LDC R25, c[0x0][0x380] ;  /* 0x0000e000ff197b82 */ /* 0x001e300000000800 */
[----:B------:R-:W2:Y:S01]  /*1740*/  LDC.64 R22, c[0x0][0x3a8] ;  /* 0x0000ea00ff167b82 */ /* 0x000ea20000000a00 */
[----:B0-----:R-:W-:-:S04]  /*1750*/  IMAD R25, R2, R25, R2 ;  /* 0x0000001902197224 */ /* 0x001fc800078e0202 */
[----:B--2---:R-:W-:-:S04]  /*1760*/  IMAD.WIDE.U32 R22, R25, 0x8, R22 ;  /* 0x0000000819167825 */ /* 0x004fc800078e0016 */
[----:B------:R-:W-:-:S04]  /*1770*/  IMAD.WIDE R24, R43, 0x4, R12 ;  /* 0x000000042b187825 */ /* 0x000fc800078e020c */
[----:B-1----:R-:W-:-:S07]  /*1780*/  IMAD.WIDE R26, R43, 0x8, R22 ;  /* 0x000000082b1a7825 */ /* 0x002fce00078e0216 */
.L_x_43:
[----:B------:R-:W2:Y:S01]  /*1790*/  LDG.E R0, desc[UR6][R6.64] ;  /* 0x0000000606007981 */ /* 0x000ea2000c1e1900 */
[----:B0-----:R-:W0:Y:S01]  /*17a0*/  LDC.64 R34, c[0x0][0x388] ;  /* 0x0000e200ff227b82 */ /* 0x001e220000000a00 */
[----:B--2---:R-:W-:-:S04]  /*17b0*/  IMAD.IADD R29, R0, 0x1, R31 ;  /* 0x00000001001d7824 */ /* 0x004fc800078e021f */
[----:B0-----:R-:W-:-:S06]  /*17c0*/  IMAD.WIDE R34, R29, 0x4, R34 ;  /* 0x000000041d227825 */ /* 0x001fcc00078e0222 */
[----:B------:R-:W2:Y:S02]  /*17d0*/  LDG.E R35, desc[UR6][R34.64] ;  /* 0x0000000622237981 */ /* 0x000ea4000c1e1900 */
[----:B--2---:R-:W-:-:S05]  /*17e0*/  IMAD.WIDE R36, R35, 0x4, R14 ;  /* 0x0000000423247825 */ /* 0x004fca00078e020e */
[----:B------:R-:W2:Y:S01]  /*17f0*/  LDG.E R0, desc[UR6][R36.64] ;  /* 0x0000000624007981 */ /* 0x000ea2000c1e1900 */
[----:B------:R-:W-:Y:S05]  /*1800*/  YIELD ;  /* 0x0000000000007946 */ /* 0x000fea0003800000 */
[----:B------:R-:W-:Y:S01]  /*1810*/  BSSY.RECONVERGENT B0, `(.L_x_39) ;  /* 0x000001a000007945 */ /* 0x000fe20003800200 */
[----:B------:R-:W-:-:S04]  /*1820*/  IMAD.WIDE R32, R35, 0x4, R12 ;  /* 0x0000000423207825 */ /* 0x000fc800078e020c */
[----:B------:R-:W-:Y:S01]  /*1830*/  IMAD.WIDE R28, R35, 0x8, R22 ;  /* 0x00000008231c7825 */ /* 0x000fe200078e0216 */
[----:B--2---:R-:W-:-:S13]  /*1840*/  ISETP.NE.AND P0, PT, R0, 0x1, PT ;  /* 0x000000010000780c */ /* 0x004fda0003f05270 */
[----:B------:R-:W-:Y:S05]  /*1850*/  @P0 BRA `(.L_x_40) ;  /* 0x0000000000540947 */ /* 0x000fea0003800000 */
[----:B------:R-:W-:Y:S04]  /*1860*/  STG.E desc[UR6][R36.64], RZ ;  /* 0x000000ff24007986 */ /* 0x000fe8000c101906 */
[----:B------:R-:W2:Y:S01]  /*1870*/  LDG.E R0, desc[UR6][R24.64] ;  /* 0x0000000618007981 */ /* 0x000ea2000c1e1900 */
[----:B------:R-:W0:Y:S01]  /*1880*/  S2UR UR5, SR_CgaCtaId ;  /* 0x00000000000579c3 */ /* 0x000e220000008800 */
[----:B------:R-:W-:Y:S01]  /*1890*/  VOTEU.ANY UR8, UPT, PT ;  /* 0x0000000000087886 */ /* 0x000fe200038e0100 */
[----:B------:R-:W-:Y:S01]  /*18a0*/  UMOV UR4, 0x400 ;  /* 0x0000040000047882 */ /* 0x000fe20000000000 */
[----:B------:R-:W1:Y:S01]  /*18b0*/  S2R R39, SR_LANEID ;  /* 0x0000000000277919 */ /* 0x000e620000000000 */
[----:B------:R-:W1:Y:S01]  /*18c0*/  FLO.U32 R34, UR8 ;  /* 0x0000000800227d00 */ /* 0x000e6200080e0000 */
[----:B------:R-:W3:Y:S07]  /*18d0*/  S2R R38, SR_LTMASK ;  /* 0x0000000000267919 */ /* 0x000eee0000003900 */
[----:B------:R-:W4:Y:S01]  /*18e0*/  POPC R30, UR8 ;  /* 0x00000008001e7d09 */ /* 0x000f220008000000 */
[----:B0-----:R-:W-:Y:S01]  /*18f0*/  ULEA UR4, UR5, UR4, 0x18 ;  /* 0x0000000405047291 */ /* 0x001fe2000f8ec0ff */
[----:B-1----:R-:W-:-:S02]  /*1900*/  ISETP.EQ.U32.AND P0, PT, R34, R39, PT ;  /* 0x000000272200720c */ /* 0x002fc40003f02070 */
[----:B---3--:R-:W-:-:S06]  /*1910*/  LOP3.LUT R38, R38, UR8, RZ, 0xc0, !PT ;  /* 0x0000000826267c12 */ /* 0x008fcc000f8ec0ff */
[----:B------:R-:W0:Y:S05]  /*1920*/  POPC R38, R38 ;  /* 0x0000002600267309 */ /* 0x000e2a0000000000 */
[----:B----4-:R-:W1:Y:S04]  /*1930*/  @P0 ATOMS.ADD R41, [UR4], R30 ;  /* 0x0000001eff29098c */ /* 0x010e680008000004 */
[----:B-1----:R-:W0:Y:S02]  /*1940*/  SHFL.IDX PT, R37, R41, R34, 0x1f ;  /* 0x00001f2229257589 */ /* 0x002e2400000e0000 */
[----:B0-----:R-:W-:-:S05]  /*1950*/  IADD3 R37, PT, PT, R37, R38, RZ ;  /* 0x0000002625257210 */ /* 0x001fca0007ffe0ff */
[----:B------:R-:W-:-:S04]  /*1960*/  IMAD.WIDE R36, R37, 0x4, R20 ;  /* 0x0000000425247825 */ /* 0x000fc800078e0214 */
[----:B--2---:R-:W-:-:S05]  /*1970*/  VIADD R39, R0, 0x1 ;  /* 0x0000000100277836 */ /* 0x004fca0000000000 */
[----:B------:R0:W-:Y:S04]  /*1980*/  STG.E desc[UR6][R32.64], R39 ;  /* 0x0000002720007986 */ /* 0x0001e8000c101906 */
[----:B------:R0:W-:Y:S04]  /*1990*/  STG.E.64 desc[UR6][R28.64], RZ ;  /* 0x000000ff1c007986 */ /* 0x0001e8000c101b06 */
[----:B------:R0:W-:Y:S02]  /*19a0*/  STG.E desc[UR6][R36.64], R35 ;  /* 0x0000002324007986 */ /* 0x0001e4000c101906 */
.L_x_40:
[----:B------:R-:W-:Y:S05]  /*19b0*/  BSYNC.RECONVERGENT B0 ;  /* 0x0000000000007941 */ /* 0x000fea0003800200 */
.L_x_39:
[----:B------:R-:W2:Y:S04]  /*19c0*/  LDG.E R0, desc[UR6][R24.64] ;  /* 0x0000000618007981 */ /* 0x000ea8000c1e1900 */
[----:B0-----:R-:W3:Y:S01]  /*19d0*/  LDG.E R32, desc[UR6][R32.64] ;  /* 0x0000000620207981 */ /* 0x001ee2000c1e1900 */
[----:B------:R-:W-:Y:S01]  /*19e0*/  VIADD R31, R31, 0x20 ;  /* 0x000000201f1f7836 */ /* 0x000fe20000000000 */
[----:B------:R-:W-:Y:S04]  /*19f0*/  BSSY.RECONVERGENT B0, `(.L_x_41) ;  /* 0x000001a000007945 */ /* 0x000fe80003800200 */
[----:B------:R-:W-:-:S02]  /*1a00*/  ISETP.GE.AND P2, PT, R31, R42, PT ;  /* 0x0000002a1f00720c */ /* 0x000fc40003f46270 */
[----:B--2---:R-:W-:-:S04]  /*1a10*/  IADD3 R37, PT, PT, R0, 0x1, RZ ;  /* 0x0000000100257810 */ /* 0x004fc80007ffe0ff */
[----:B---3--:R-:W-:-:S13]  /*1a20*/  ISETP.NE.AND P0, PT, R32, R37, PT ;  /* 0x000000252000720c */ /* 0x008fda0003f05270 */
[----:B------:R-:W-:Y:S05]  /*1a30*/  @P0 BRA `(.L_x_42) ;  /* 0x0000000000540947 */ /* 0x000fea0003800000 */
[----:B------:R-:W2:Y:S04]  /*1a40*/  LDG.E.64 R36, desc[UR6][R26.64] ;  /* 0x000000061a247981 */ /* 0x000ea8000c1e1b00 */
[----:B------:R-:W2:Y:S01]  /*1a50*/  LDG.E.64 R32, desc[UR6][R28.64] ;  /* 0x000000061c207981 */ /* 0x000ea2000c1e1b00 */
        /* <DEDUP_REMOVED lines=11> */
[----:B----4-:R-:W1:Y:S04]  /*1b10*/  @P0 ATOMS.ADD R41, [UR4+0x4], R0 ;  /* 0x00000400ff29098c */ /* 0x010e680008000004 */
[----:B-1----:R-:W0:Y:S02]  /*1b20*/  SHFL.IDX PT, R39, R41, R30, 0x1f ;  /* 0x00001f1e29277589 */ /* 0x002e2400000e0000 */
[----:B0-----:R-:W-:Y:S01]  /*1b30*/  IMAD.IADD R39, R39, 0x1, R34 ;  /* 0x0000000127277824 */ /* 0x001fe200078e0222 */
[----:B--2---:R-:W-:-:S03]  /*1b40*/  DADD R32, R36, R32 ;  /* 0x0000000024207229 */ /* 0x004fc60000000020 */
[----:B------:R-:W-:-:S04]  /*1b50*/  IMAD.WIDE R36, R39, 0x8, R8 ;  /* 0x0000000827247825 */ /* 0x000fc800078e0208 */
[----:B------:R0:W-:Y:S04]  /*1b60*/  STG.E.64 desc[UR6][R28.64], R32 ;  /* 0x000000201c007986 */ /* 0x0001e8000c101b06 */
[----:B------:R0:W-:Y:S04]  /*1b70*/  STG.E desc[UR6][R36.64], R35 ;  /* 0x0000002324007986 */ /* 0x0001e8000c101906 */
[----:B------:R0:W-:Y:S02]  /*1b80*/  STG.E desc[UR6][R36.64+0x4], R43 ;  /* 0x0000042b24007986 */ /* 0x0001e4000c101906 */
.L_x_42:
[----:B------:R-:W-:Y:S05]  /*1b90*/  BSYNC.RECONVERGENT B0 ;  /* 0x0000000000007941 */ /* 0x000fea0003800200 */
.L_x_41:
[----:B------:R-:W-:Y:S05]  /*1ba0*/  @!P2 BRA `(.L_x_43) ;  /* 0xfffffff800f8a947 */ /* 0x000fea000383ffff */
.L_x_38:
[----:B------:R-:W-:Y:S05]  /*1bb0*/  WARPSYNC.ALL ;  /* 0x0000000000007948 */ /* 0x000fea0003800000 */
[----:B------:R-:W2:Y:S08]  /*1bc0*/  S2UR UR5, SR_CgaCtaId ;  /* 0x00000000000579c3 */ /* 0x000eb00000008800 */
[----:B------:R-:W-:Y:S06]  /*1bd0*/  BAR.SYNC.DEFER_BLOCKING 0x0 ;  /* 0x0000000000007b1d */ /* 0x000fec0000010000 */
[----:B------:R-:W-:-:S02]  /*1be0*/  UMOV UR4, 0x400 ;  /* 0x0000040000047882 */ /* 0x000fc40000000000 */
[----:B--2---:R-:W-:-:S06]  /*1bf0*/  ULEA UR4, UR5, UR4, 0x18 ;  /* 0x0000000405047291 */ /* 0x004fcc000f8ec0ff */
[----:B01----:R-:W-:-:S05]  /*1c00*/  IMAD.U32 R27, RZ, RZ, UR4 ;  /* 0x00000004ff1b7e24 */ /* 0x003fca000f8e00ff */
[----:B------:R-:W0:Y:S02]  /*1c10*/  LDS R23, [R27] ;  /* 0x000000001b177984 */ /* 0x000e240000000800 */
[----:B0-----:R-:W-:-:S13]  /*1c20*/  ISETP.GE.AND P0, PT, R5, R23, PT ;  /* 0x000000170500720c */ /* 0x001fda0003f06270 */
[----:B------:R-:W-:Y:S05]  /*1c30*/  @!P0 BRA `(.L_x_44) ;  /* 0xfffffff000408947 */ /* 0x000fea000383ffff */
.L_x_16:
[----:B------:R-:W0:Y:S01]  /*1c40*/  S2R R6, SR_TID.X ;  /* 0x0000000000067919 */ /* 0x000e220000002100 */
[----:B------:R-:W-:Y:S01]  /*1c50*/  BSSY.RECONVERGENT B0, `(.L_x_45) ;  /* 0x000000b000007945 */ /* 0x000fe20003800200 */
[----:B0-----:R-:W-:-:S13]  /*1c60*/  ISETP.NE.AND P0, PT, R6, RZ, PT ;  /* 0x000000ff0600720c */ /* 0x001fda0003f05270 */
[----:B------:R-:W-:Y:S05]  /*1c70*/  @P0 BRA `(.L_x_46) ;  /* 0x0000000000200947 */ /* 0x000fea0003800000 */
[----:B------:R-:W-:Y:S01]  /*1c80*/  IMAD.WIDE R22, R23, 0x4, R20 ;  /* 0x0000000417167825 */ /* 0x000fe200078e0214 */
[----:B------:R-:W0:Y:S05]  /*1c90*/  LDS R0, [R27+0x4] ;  /* 0x000004001b007984 */ /* 0x000e2a0000000800 */
[----:B------:R-:W2:Y:S02]  /*1ca0*/  LDG.E R23, desc[UR6][R22.64+-0x4] ;  /* 0xfffffc0616177981 */ /* 0x000ea4000c1e1900 */
[----:B--2---:R-:W-:-:S06]  /*1cb0*/  IMAD.WIDE R24, R23, 0x4, R12 ;  /* 0x0000000417187825 */ /* 0x004fcc00078e020c */
[----:B------:R-:W2:Y:S01]  /*1cc0*/  LDG.E R24, desc[UR6][R24.64] ;  /* 0x0000000618187981 */ /* 0x000ea2000c1e1900 */
[----:B0-----:R-:W-:-:S05]  /*1cd0*/  IADD3 R0, PT, PT, R0, -0x1, RZ ;  /* 0xffffffff00007810 */ /* 0x001fca0007ffe0ff */
[----:B------:R0:W-:Y:S04]  /*1ce0*/  STS [R27+0x4], R0 ;  /* 0x000004001b007388 */ /* 0x0001e80000000800 */
[----:B--2---:R0:W-:Y:S02]  /*1cf0*/  STS [R27], R24 ;  /* 0x000000181b007388 */ /* 0x0041e40000000800 */
.L_x_46:
[----:B------:R-:W-:Y:S05]  /*1d00*/  BSYNC.RECONVERGENT B0 ;  /* 0x0000000000007941 */ /* 0x000fea0003800200 */
.L_x_45:
[----:B------:R-:W-:Y:S06]  /*1d10*/  BAR.SYNC.DEFER_BLOCKING 0x0 ;  /* 0x0000000000007b1d */ /* 0x000fec0000010000 */
[----:B------:R-:W1:Y:S02]  /*1d20*/  LDS.64 R22, [R27] ;  /* 0x000000001b167984 */ /* 0x000e640000000a00 */
[----:B-1----:R-:W-:-:S13]  /*1d30*/  ISETP.GE.AND P0, PT, R22, 0x1, PT ;  /* 0x000000011600780c */ /* 0x002fda0003f06270 */
[----:B------:R-:W-:Y:S05]  /*1d40*/  @!P0 BRA `(.L_x_47) ;  /* 0x0000001000ec8947 */ /* 0x000fea0003800000 */
[----:B0-----:R-:W-:Y:S01]  /*1d50*/  IMAD.MOV.U32 R24, RZ, RZ, R22 ;  /* 0x000000ffff187224 */ /* 0x001fe200078e0016 */
[----:B------:R-:W-:-:S07]  /*1d60*/  MOV R25, R23 ;  /* 0x0000001700197202 */ /* 0x000fce0000000f00 */
.L_x_93:
[----:B------:R-:W-:Y:S01]  /*1d70*/  IMAD.IADD R5, R25, 0x1, -R6 ;  /* 0x0000000119057824 */ /* 0x000fe200078e0a06 */
[----:B------:R-:W-:Y:S04]  /*1d80*/  BSSY.RECONVERGENT B0, `(.L_x_48) ;  /* 0x000012f000007945 */ /* 0x000fe80003800200 */
[----:B------:R-:W-:-:S13]  /*1d90*/  ISETP.GE.AND P0, PT, R5, 0x1, PT ;  /* 0x000000010500780c */ /* 0x000fda0003f06270 */
[----:B------:R-:W-:Y:S05]  /*1da0*/  @!P0 BRA `(.L_x_49) ;  /* 0x0000001000b08947 */ /* 0x000fea0003800000 */
[----:B------:R-:W-:-:S05]  /*1db0*/  IMAD.WIDE.U32 R26, R5, 0x8, R8 ;  /* 0x00000008051a7825 */ /* 0x000fca00078e0008 */
[----:B------:R-:W2:Y:S02]  /*1dc0*/  LDG.E R7, desc[UR6][R26.64] ;  /* 0x000000061a077981 */ /* 0x000ea4000c1e1900 */
[----:B--2---:R-:W-:-:S06]  /*1dd0*/  IMAD.WIDE R22, R7, 0x4, R12 ;  /* 0x0000000407167825 */ /* 0x004fcc00078e020c */
[----:B------:R-:W2:Y:S02]  /*1de0*/  LDG.E R23, desc[UR6][R22.64] ;  /* 0x0000000616177981 */ /* 0x000ea4000c1e1900 */
[----:B--2---:R-:W-:-:S13]  /*1df0*/  ISETP.NE.AND P0, PT, R23, R24, PT ;  /* 0x000000181700720c */ /* 0x004fda0003f05270 */
[----:B------:R-:W-:Y:S05]  /*1e00*/  @P0 BRA `(.L_x_49) ;  /* 0x0000001000980947 */ /* 0x000fea0003800000 */
[----:B------:R0:W5:Y:S01]  /*1e10*/  LDG.E R49, desc[UR6][R26.64+0x4] ;  /* 0x000004061a317981 */ /* 0x000162000c1e1900 */
[----:B------:R-:W1:Y:S01]  /*1e20*/  S2UR UR5, SR_CgaCtaId ;  /* 0x00000000000579c3 */ /* 0x000e620000008800 */
[----:B------:R-:W-:Y:S01]  /*1e30*/  UMOV UR4, 0x400 ;  /* 0x0000040000047882 */ /* 0x000fe20000000000 */
[----:B------:R-:W-:Y:S02]  /*1e40*/  CS2R R22, SRZ ;  /* 0x0000000000167805 */ /* 0x000fe4000001ff00 */
[----:B------:R-:W-:Y:S01]  /*1e50*/  CS2R R24, SRZ ;  /* 0x0000000000187805 */ /* 0x000fe2000001ff00 */
[----:B-1----:R-:W-:-:S09]  /*1e60*/  ULEA UR4, UR5, UR4, 0x18 ;  /* 0x0000000405047291 */ /* 0x002fd2000f8ec0ff */
[----:B------:R-:W1:Y:S02]  /*1e70*/  LDS R34, [UR4+0x8] ;  /* 0x00000804ff227984 */ /* 0x000e640008000800 */
[----:B-1----:R-:W-:-:S13]  /*1e80*/  ISETP.GE.AND P0, PT, R34, 0x1, PT ;  /* 0x000000012200780c */ /* 0x002fda0003f06270 */
[----:B0-----:R-:W-:Y:S05]  /*1e90*/  @!P0 BRA `(.L_x_50) ;  /* 0x0000000800e88947 */ /* 0x001fea0003800000 */
[----:B------:R-:W0:Y:S08]  /*1ea0*/  LDC.64 R26, c[0x0][0x3d0] ;  /* 0x0000f400ff1a7b82 */ /* 0x000e300000000a00 */
[----:B------:R-:W1:Y:S08]  /*1eb0*/  LDC.64 R28, c[0x0][0x408] ;  /* 0x00010200ff1c7b82 */ /* 0x000e700000000a00 */
[----:B------:R-:W2:Y:S01]  /*1ec0*/  LDC.64 R30, c[0x0][0x3f0] ;  /* 0x0000fc00ff1e7b82 */ /* 0x000ea20000000a00 */
[----:B0-----:R-:W-:-:S06]  /*1ed0*/  IMAD.WIDE R26, R7, 0x8, R26 ;  /* 0x00000008071a7825 */ /* 0x001fcc00078e021a */
[----:B------:R-:W5:Y:S01]  /*1ee0*/  LDG.E.64 R26, desc[UR6][R26.64] ;  /* 0x000000061a1a7981 */ /* 0x000f62000c1e1b00 */
[----:B-1----:R-:W-:-:S06]  /*1ef0*/  IMAD.WIDE R28, R7, 0x8, R28 ;  /* 0x00000008071c7825 */ /* 0x002fcc00078e021c */
[----:B------:R-:W5:Y:S01]  /*1f00*/  LDG.E.64 R28, desc[UR6][R28.64] ;  /* 0x000000061c1c7981 */ /* 0x000f62000c1e1b00 */
[C---:B------:R-:W-:Y:S01]  /*1f10*/  ISETP.GE.U32.AND P0, PT, R34.reuse, 0x4, PT ;  /* 0x000000042200780c */ /* 0x040fe20003f06070 */
[----:B------:R-:W-:Y:S01]  /*1f20*/  HFMA2 R35, -RZ, RZ, 0, 0 ;  /* 0x00000000ff237431 */ /* 0x000fe200000001ff */
[----:B------:R-:W-:Y:S02]  /*1f30*/  LOP3.LUT R0, R34, 0x3, RZ, 0xc0, !PT ;  /* 0x0000000322007812 */ /* 0x000fe400078ec0ff */
[----:B------:R-:W-:Y:S02]  /*1f40*/  CS2R R24, SRZ ;  /* 0x0000000000187805 */ /* 0x000fe4000001ff00 */
[----:B------:R-:W-:Y:S01]  /*1f50*/  CS2R R32, SRZ ;  /* 0x0000000000207805 */ /* 0x000fe2000001ff00 */
[----:B--2---:R-:W-:-:S06]  /*1f60*/  IMAD.WIDE R30, R7, 0x4, R30 ;  /* 0x00000004071e7825 */ /* 0x004fcc00078e021e */
[----:B------:R-:W-:Y:S05]  /*1f70*/  @!P0 BRA `(.L_x_51) ;  /* 0x0000000400808947 */ /* 0x000fea0003800000 */
[----:B-----5:R-:W-:Y:S01]  /*1f80*/  DSETP.NEU.AND P0, PT, R26, R28, PT ;  /* 0x0000001c1a00722a */ /* 0x020fe20003f0d000 */
[----:B------:R-:W-:Y:S01]  /*1f90*/  LOP3.LUT R35, R34, 0x7ffffffc, RZ, 0xc0, !PT ;  /* 0x7ffffffc22237812 */ /* 0x000fe200078ec0ff */
[----:B------:R-:W-:Y:S01]  /*1fa0*/  IMAD.MOV.U32 R34, RZ, RZ, RZ ;  /* 0x000000ffff227224 */ /* 0x000fe200078e00ff */
[----:B------:R-:W-:-:S11]  /*1fb0*/  CS2R R24, SRZ ;  /* 0x0000000000187805 */ /* 0x000fd6000001ff00 */
.L_x_72:
[C---:B012---:R-:W-:Y:S01]  /*1fc0*/  IMAD.WIDE.U32 R22, R34.reuse, 0x4, R10 ;  /* 0x0000000422167825 */ /* 0x047fe200078e000a */
[----:B------:R-:W-:Y:S01]  /*1fd0*/  IADD3 R34, PT, PT, R34, 0x4, RZ ;  /* 0x0000000422227810 */ /* 0x000fe20007ffe0ff */
[----:B------:R-:W-:Y:S04]  /*1fe0*/  BSSY.RECONVERGENT B1, `(.L_x_52) ;  /* 0x0000016000017945 */ /* 0x000fe80003800200 */
[----:B------:R-:W-:Y:S01]  /*1ff0*/  BSSY.RELIABLE B2, `(.L_x_53) ;  /* 0x000000a000027945 */ /* 0x000fe20003800100 */
[----:B------:R-:W-:-:S03]  /*2000*/  ISETP.NE.AND P2, PT, R34, R35, PT ;  /* 0x000000232200720c */ /* 0x000fc60003f45270 */
[----:B------:R-:W-:Y:S10]  /*2010*/  @P0 BRA `(.L_x_54) ;  /* 0x0000000000080947 */ /* 0x000ff40003800000 */
[----:B------:R0:W5:Y:S01]  /*2020*/  LDG.E R41, desc[UR6][R22.64] ;  /* 0x0000000616297981 */ /* 0x000162000c1e1900 */
[----:B------:R-:W-:Y:S05]  /*2030*/  BRA `(.L_x_55) ;  /* 0x0000000000147947 */ /* 0x000fea0003800000 */
.L_x_54:
[----:B------:R-:W2:Y:S04]  /*2040*/  LDG.E R36, desc[UR6][R30.64] ;  /* 0x000000061e247981 */ /* 0x000ea8000c1e1900 */
[----:B------:R-:W2:Y:S02]  /*2050*/  LDG.E R41, desc[UR6][R22.64] ;  /* 0x0000000616297981 */ /* 0x000ea4000c1e1900 */
[----:B--2---:R-:W-:-:S13]  /*2060*/  ISETP.GT.AND P3, PT, R36, R41, PT ;  /* 0x000000292400720c */ /* 0x004fda0003f64270 */
[----:B------:R-:W-:Y:S05]  /*2070*/  @!P3 BREAK.RELIABLE B2 ;  /* 0x000000000002b942 */ /* 0x000fea0003800100 */
[----:B------:R-:W-:Y:S05]  /*2080*/  @!P3 BRA `(.L_x_56) ;  /* 0x00000000002cb947 */ /* 0x000fea0003800000 */
.L_x_55:
[----:B------:R-:W-:Y:S05]  /*2090*/  BSYNC.RELIABLE B2 ;  /* 0x0000000000027941 */ /* 0x000fea0003800100 */
.L_x_53:
[----:B------:R-:W1:Y:S08]  /*20a0*/  LDC.64 R38, c[0x0][0x408] ;  /* 0x00010200ff267b82 */ /* 0x000e700000000a00 */
[----:B------:R-:W2:Y:S01]  /*20b0*/  LDC.64 R36, c[0x0][0x3d0] ;  /* 0x0000f400ff247b82 */ /* 0x000ea20000000a00 */
[----:B-1---5:R-:W-:-:S06]  /*20c0*/  IMAD.WIDE R38, R41, 0x8, R38 ;  /* 0x0000000829267825 */ /* 0x022fcc00078e0226 */
[----:B------:R-:W3:Y:S01]  /*20d0*/  LDG.E.64 R38, desc[UR6][R38.64] ;  /* 0x0000000626267981 */ /* 0x000ee2000c1e1b00 */
[----:B--2---:R-:W-:-:S06]  /*20e0*/  IMAD.WIDE R40, R41, 0x8, R36 ;  /* 0x0000000829287825 */ /* 0x004fcc00078e0224 */
[----:B------:R-:W2:Y:S01]  /*20f0*/  LDG.E.64 R40, desc[UR6][R40.64] ;  /* 0x0000000628287981 */ /* 0x000ea2000c1e1b00 */
[----:B---3--:R-:W-:Y:S02]  /*2100*/  DADD R36, -R28, R38 ;  /* 0x000000001c247229 */ /* 0x008fe40000000126 */
[----:B--2---:R-:W-:-:S06]  /*2110*/  DADD R42, -R26, R40 ;  /* 0x000000001a2a7229 */ /* 0x004fcc0000000128 */
[----:B------:R-:W-:Y:S02]  /*2120*/  DADD R32, R32, |R36| ;  /* 0x0000000020207229 */ /* 0x000fe40000000424 */
[----:B------:R-:W-:-:S11]  /*2130*/  DADD R24, R24, |R42| ;  /* 0x0000000018187229 */ /* 0x000fd6000000042a */
.L_x_56:
[----:B------:R-:W-:Y:S05]  /*2140*/  BSYNC.RECONVERGENT B1 ;  /* 0x0000000000017941 */ /* 0x000fea0003800200 */
.L_x_52:
[----:B------:R-:W-:Y:S04]  /*2150*/  BSSY.RECONVERGENT B1, `(.L_x_57) ;  /* 0x0000015000017945 */ /* 0x000fe80003800200 */
[----:B------:R-:W-:Y:S04]  /*2160*/  BSSY.RELIABLE B2, `(.L_x_58) ;  /* 0x0000009000027945 */ /* 0x000fe80003800100 */
[----:B------:R-:W-:Y:S05]  /*2170*/  @P0 BRA `(.L_x_59) ;  /* 0x0000000000080947 */ /* 0x000fea0003800000 */
[----:B------:R1:W5:Y:S01]  /*2180*/  LDG.E R41, desc[UR6][R22.64+0x4] ;  /* 0x0000040616297981 */ /* 0x000362000c1e1900 */
[----:B------:R-:W-:Y:S05]  /*2190*/  BRA `(.L_x_60) ;  /* 0x0000000000147947 */ /* 0x000fea0003800000 */
.L_x_59:
[----:B------:R-:W2:Y:S04]  /*21a0*/  LDG.E R36, desc[UR6][R30.64] ;  /* 0x000000061e247981 */ /* 0x000ea8000c1e1900 */
[----:B------:R-:W2:Y:S02]  /*21b0*/  LDG.E R41, desc[UR6][R22.64+0x4] ;  /* 0x0000040616297981 */ /* 0x000ea4000c1e1900 */
[----:B--2---:R-:W-:-:S13]  /*21c0*/  ISETP.GT.AND P3, PT, R36, R41, PT ;  /* 0x000000292400720c */ /* 0x004fda0003f64270 */
[----:B------:R-:W-:Y:S05]  /*21d0*/  @!P3 BREAK.RELIABLE B2 ;  /* 0x000000000002b942 */ /* 0x000fea0003800100 */
[----:B------:R-:W-:Y:S05]  /*21e0*/  @!P3 BRA `(.L_x_61) ;  /* 0x00000000002cb947 */ /* 0x000fea0003800000 */
.L_x_60:
[----:B------:R-:W-:Y:S05]  /*21f0*/  BSYNC.RELIABLE B2 ;  /* 0x0000000000027941 */ /* 0x000fea0003800100 */
.L_x_58:
[----:B------:R-:W2:Y:S08]  /*2200*/  LDC.64 R38, c[0x0][0x408] ;  /* 0x00010200ff267b82 */ /* 0x000eb00000000a00 */
[----:B------:R-:W3:Y:S01]  /*2210*/  LDC.64 R36, c[0x0][0x3d0] ;  /* 0x0000f400ff247b82 */ /* 0x000ee20000000a00 */
[----:B--2--5:R-:W-:-:S06]  /*2220*/  IMAD.WIDE R38, R41, 0x8, R38 ;  /* 0x0000000829267825 */ /* 0x024fcc00078e0226 */
[----:B------:R-:W2:Y:S01]  /*2230*/  LDG.E.64 R38, desc[UR6][R38.64] ;  /* 0x0000000626267981 */ /* 0x000ea2000c1e1b00 */
[----:B---3--:R-:W-:-:S06]  /*2240*/  IMAD.WIDE R40, R41, 0x8, R36 ;  /* 0x0000000829287825 */ /* 0x008fcc00078e0224 */
[----:B------:R-:W3:Y:S01]  /*2250*/  LDG.E.64 R40, desc[UR6][R40.64] ;  /* 0x0000000628287981 */ /* 0x000ee2000c1e1b00 */
[----:B--2---:R-:W-:Y:S02]  /*2260*/  DADD R36, -R28, R38 ;  /* 0x000000001c247229 */ /* 0x004fe40000000126 */
[----:B---3--:R-:W-:-:S06]  /*2270*/  DADD R42, -R26, R40 ;  /* 0x000000001a2a7229 */ /* 0x008fcc0000000128 */
[----:B------:R-:W-:Y:S02]  /*2280*/  DADD R32, R32, |R36| ;  /* 0x0000000020207229 */ /* 0x000fe40000000424 */
[----:B------:R-:W-:-:S11]  /*2290*/  DADD R24, R24, |R42| ;  /* 0x0000000018187229 */ /* 0x000fd6000000042a */
.L_x_61:
[----:B------:R-:W-:Y:S05]  /*22a0*/  BSYNC.RECONVERGENT B1 ;  /* 0x0000000000017941 */ /* 0x000fea0003800200 */
.L_x_57:
[----:B------:R-:W-:Y:S04]  /*22b0*/  BSSY.RECONVERGENT B1, `(.L_x_62) ;  /* 0x0000015000017945 */ /* 0x000fe80003800200 */
[----:B------:R-:W-:Y:S04]  /*22c0*/  BSSY.RELIABLE B2, `(.L_x_63) ;  /* 0x0000009000027945 */ /* 0x000fe80003800100 */
[----:B------:R-:W-:Y:S05]  /*22d0*/  @P0 BRA `(.L_x_64) ;  /* 0x0000000000080947 */ /* 0x000fea0003800000 */
[----:B------:R2:W5:Y:S01]  /*22e0*/  LDG.E R41, desc[UR6][R22.64+0x8] ;  /* 0x0000080616297981 */ /* 0x000562000c1e1900 */
[----:B------:R-:W-:Y:S05]  /*22f0*/  BRA `(.L_x_65) ;  /* 0x0000000000147947 */ /* 0x000fea0003800000 */
.L_x_64:
[----:B------:R-:W2:Y:S04]  /*2300*/  LDG.E R36, desc[UR6][R30.64] ;  /* 0x000000061e247981 */ /* 0x000ea8000c1e1900 */
[----:B------:R-:W2:Y:S02]  /*2310*/  LDG.E R41, desc[UR6][R22.64+0x8] ;  /* 0x0000080616297981 */ /* 0x000ea4000c1e1900 */
[----:B--2---:R-:W-:-:S13]  /*2320*/  ISETP.GT.AND P3, PT, R36, R41, PT ;  /* 0x000000292400720c */ /* 0x004fda0003f64270 */
[----:B------:R-:W-:Y:S05]  /*2330*/  @!P3 BREAK.RELIABLE B2 ;  /* 0x000000000002b942 */ /* 0x000fea0003800100 */
[----:B------:R-:W-:Y:S05]  /*2340*/  @!P3 BRA `(.L_x_66) ;  /* 0x00000000002cb947 */ /* 0x000fea0003800000 */
.L_x_65:
[----:B------:R-:W-:Y:S05]  /*2350*/  BSYNC.RELIABLE B2 ;  /* 0x0000000000027941 */ /* 0x000fea0003800100 */
.L_x_63:
[----:B------:R-:W3:Y:S08]  /*2360*/  LDC.64 R38, c[0x0][0x408] ;  /* 0x00010200ff267b82 */ /* 0x000ef00000000a00 */
[----:B------:R-:W4:Y:S01]  /*2370*/  LDC.64 R36, c[0x0][0x3d0] ;  /* 0x0000f400ff247b82 */ /* 0x000f220000000a00 */
[----:B---3-5:R-:W-:-:S06]  /*2380*/  IMAD.WIDE R38, R41, 0x8, R38 ;  /* 0x0000000829267825 */ /* 0x028fcc00078e0226 */
[----:B------:R-:W3:Y:S01]  /*2390*/  LDG.E.64 R38, desc[UR6][R38.64] ;  /* 0x0000000626267981 */ /* 0x000ee2000c1e1b00 */
[----:B----4-:R-:W-:-:S06]  /*23a0*/  IMAD.WIDE R40, R41, 0x8, R36 ;  /* 0x0000000829287825 */ /* 0x010fcc00078e0224 */
[----:B------:R-:W4:Y:S01]  /*23b0*/  LDG.E.64 R40, desc[UR6][R40.64] ;  /* 0x0000000628287981 */ /* 0x000f22000c1e1b00 */
[----:B---3--:R-:W-:Y:S02]  /*23c0*/  DADD R36, -R28, R38 ;  /* 0x000000001c247229 */ /* 0x008fe40000000126 */
[----:B----4-:R-:W-:-:S06]  /*23d0*/  DADD R42, -R26, R40 ;  /* 0x000000001a2a7229 */ /* 0x010fcc0000000128 */
[----:B------:R-:W-:Y:S02]  /*23e0*/  DADD R32, R32, |R36| ;  /* 0x0000000020207229 */ /* 0x000fe40000000424 */
[----:B------:R-:W-:-:S11]  /*23f0*/  DADD R24, R24, |R42| ;  /* 0x0000000018187229 */ /* 0x000fd6000000042a */
.L_x_66:
[----:B------:R-:W-:Y:S05]  /*2400*/  BSYNC.RECONVERGENT B1 ;  /* 0x0000000000017941 */ /* 0x000fea0003800200 */
.L_x_62:
[----:B------:R-:W-:Y:S04]  /*2410*/  BSSY.RECONVERGENT B1, `(.L_x_67) ;  /* 0x0000015000017945 */ /* 0x000fe80003800200 */
[----:B------:R-:W-:Y:S04]  /*2420*/  BSSY.RELIABLE B2, `(.L_x_68) ;  /* 0x0000009000027945 */ /* 0x000fe80003800100 */
[----:B------:R-:W-:Y:S05]  /*2430*/  @P0 BRA `(.L_x_69) ;  /* 0x0000000000080947 */ /* 0x000fea0003800000 */
[----:B------:R3:W5:Y:S01]  /*2440*/  LDG.E R37, desc[UR6][R22.64+0xc] ;  /* 0x00000c0616257981 */ /* 0x000762000c1e1900 */
[----:B------:R-:W-:Y:S05]  /*2450*/  BRA `(.L_x_70) ;  /* 0x0000000000147947 */ /* 0x000fea0003800000 */
.L_x_69:
[----:B------:R-:W3:Y:S04]  /*2460*/  LDG.E R37, desc[UR6][R22.64+0xc] ;  /* 0x00000c0616257981 */ /* 0x000ee8000c1e1900 */
[----:B------:R-:W3:Y:S02]  /*2470*/  LDG.E R36, desc[UR6][R30.64] ;  /* 0x000000061e247981 */ /* 0x000ee4000c1e1900 */
[----:B---3--:R-:W-:-:S13]  /*2480*/  ISETP.GT.AND P3, PT, R36, R37, PT ;  /* 0x000000252400720c */ /* 0x008fda0003f64270 */
[----:B------:R-:W-:Y:S05]  /*2490*/  @!P3 BREAK.RELIABLE B2 ;  /* 0x000000000002b942 */ /* 0x000fea0003800100 */
[----:B------:R-:W-:Y:S05]  /*24a0*/  @!P3 BRA `(.L_x_71) ;  /* 0x00000000002cb947 */ /* 0x000fea0003800000 */
.L_x_70:
[----:B------:R-:W-:Y:S05]  /*24b0*/  BSYNC.RELIABLE B2 ;  /* 0x0000000000027941 */ /* 0x000fea0003800100 */
.L_x_68:
[----:B0123--:R-:W0:Y:S08]  /*24c0*/  LDC.64 R22, c[0x0][0x408] ;  /* 0x00010200ff167b82 */ /* 0x00fe300000000a00 */
[----:B------:R-:W1:Y:S01]  /*24d0*/  LDC.64 R38, c[0x0][0x3d0] ;  /* 0x0000f400ff267b82 */ /* 0x000e620000000a00 */
[----:B0----5:R-:W-:-:S06]  /*24e0*/  IMAD.WIDE R22, R37, 0x8, R22 ;  /* 0x0000000825167825 */ /* 0x021fcc00078e0216 */
[----:B------:R-:W2:Y:S01]  /*24f0*/  LDG.E.64 R22, desc[UR6][R22.64] ;  /* 0x0000000616167981 */ /* 0x000ea2000c1e1b00 */
[----:B-1----:R-:W-:-:S06]  /*2500*/  IMAD.WIDE R38, R37, 0x8, R38 ;  /* 0x0000000825267825 */ /* 0x002fcc00078e0226 */
[----:B------:R-:W3:Y:S01]  /*2510*/  LDG.E.64 R38, desc[UR6][R38.64] ;  /* 0x0000000626267981 */ /* 0x000ee2000c1e1b00 */
[----:B--2---:R-:W-:Y:S02]  /*2520*/  DADD R36, -R28, R22 ;  /* 0x000000001c247229 */ /* 0x004fe40000000116 */
[----:B---3--:R-:W-:-:S06]  /*2530*/  DADD R40, -R26, R38 ;  /* 0x000000001a287229 */ /* 0x008fcc0000000126 */
[----:B------:R-:W-:Y:S02]  /*2540*/  DADD R32, R32, |R36| ;  /* 0x0000000020207229 */ /* 0x000fe40000000424 */
[----:B------:R-:W-:-:S11]  /*2550*/  DADD R24, R24, |R40| ;  /* 0x0000000018187229 */ /* 0x000fd60000000428 */
.L_x_71:
[----:B------:R-:W-:Y:S05]  /*2560*/  BSYNC.RECONVERGENT B1 ;  /* 0x0000000000017941 */ /* 0x000fea0003800200 */
.L_x_67:
[----:B------:R-:W-:Y:S05]  /*2570*/  @P2 BRA `(.L_x_72) ;  /* 0xfffffff800902947 */ /* 0x000fea000383ffff */
.L_x_51:
[----:B------:R-:W-:Y:S01]  /*2580*/  ISETP.NE.AND P0, PT, R0, RZ, PT ;  /* 0x000000ff0000720c */ /* 0x000fe20003f05270 */
[----:B------:R-:W-:Y:S01]  /*2590*/  BSSY.RECONVERGENT B1, `(.L_x_50) ;  /* 0x000004a000017945 */ /* 0x000fe20003800200 */
[----:B012---:R-:W-:Y:S01]  /*25a0*/  IMAD.MOV.U32 R22, RZ, RZ, R32 ;  /* 0x000000ffff167224 */ /* 0x007fe200078e0020 */
[----:B------:R-:W-:-:S10]  /*25b0*/  MOV R23, R33 ;  /* 0x0000002100177202 */ /* 0x000fd40000000f00 */
[----:B------:R-:W-:Y:S05]  /*25c0*/  @!P0 BRA `(.L_x_73) ;  /* 0x0000000400188947 */ /* 0x000fea0003800000 */
[----:B-----5:R-:W-:Y:S01]  /*25d0*/  DSETP.NEU.AND P0, PT, R26, R28, PT ;  /* 0x0000001c1a00722a */ /* 0x020fe20003f0d000 */
[----:B------:R-:W-:Y:S04]  /*25e0*/  BSSY.RECONVERGENT B2, `(.L_x_74) ;  /* 0x0000016000027945 */ /* 0x000fe80003800200 */
[----:B------:R-:W-:Y:S01]  /*25f0*/  BSSY.RELIABLE B3, `(.L_x_75) ;  /* 0x000000a000037945 */ /* 0x000fe20003800100 */
[----:B------:R-:W-:-:S08]  /*2600*/  IMAD.WIDE.U32 R32, R35, 0x4, R10 ;  /* 0x0000000423207825 */ /* 0x000fd000078e000a */
[----:B------:R-:W-:Y:S05]  /*2610*/  @P0 BRA `(.L_x_76) ;  /* 0x0000000000080947 */ /* 0x000fea0003800000 */
[----:B------:R0:W5:Y:S01]  /*2620*/  LDG.E R37, desc[UR6][R32.64] ;  /* 0x0000000620257981 */ /* 0x000162000c1e1900 */
[----:B------:R-:W-:Y:S05]  /*2630*/  BRA `(.L_x_77) ;  /* 0x0000000000147947 */ /* 0x000fea0003800000 */
.L_x_76:
[----:B------:R-:W2:Y:S04]  /*2640*/  LDG.E R34, desc[UR6][R30.64] ;  /* 0x000000061e227981 */ /* 0x000ea8000c1e1900 */
[----:B------:R-:W2:Y:S02]  /*2650*/  LDG.E R37, desc[UR6][R32.64] ;  /* 0x0000000620257981 */ /* 0x000ea4000c1e1900 */
[----:B--2---:R-:W-:-:S13]  /*2660*/  ISETP.GT.AND P2, PT, R34, R37, PT ;  /* 0x000000252200720c */ /* 0x004fda0003f44270 */
[----:B------:R-:W-:Y:S05]  /*2670*/  @!P2 BREAK.RELIABLE B3 ;  /* 0x000000000003a942 */ /* 0x000fea0003800100 */
[----:B------:R-:W-:Y:S05]  /*2680*/  @!P2 BRA `(.L_x_78) ;  /* 0x00000000002ca947 */ /* 0x000fea0003800000 */
.L_x_77:
[----:B------:R-:W-:Y:S05]  /*2690*/  BSYNC.RELIABLE B3 ;  /* 0x0000000000037941 */ /* 0x000fea0003800100 */
.L_x_75:
        /* <DEDUP_REMOVED lines=8> */
[----:B------:R-:W-:Y:S02]  /*2720*/  DADD R22, |R36|, R22 ;  /* 0x0000000024167229 */ /* 0x000fe40000000216 */
[----:B------:R-:W-:-:S11]  /*2730*/  DADD R24, |R40|, R24 ;  /* 0x0000000028187229 */ /* 0x000fd60000000218 */
.L_x_78:
[----:B------:R-:W-:Y:S05]  /*2740*/  BSYNC.RECONVERGENT B2 ;  /* 0x0000000000027941 */ /* 0x000fea0003800200 */
.L_x_74:
[----:B------:R-:W-:-:S13]  /*2750*/  ISETP.NE.AND P2, PT, R0, 0x1, PT ;  /* 0x000000010000780c */ /* 0x000fda0003f45270 */
[----:B------:R-:W-:Y:S05]  /*2760*/  @!P2 BRA `(.L_x_73) ;  /* 0x0000000000b0a947 */ /* 0x000fea0003800000 */
[----:B------:R-:W-:Y:S04]  /*2770*/  BSSY.RECONVERGENT B2, `(.L_x_79) ;  /* 0x0000015000027945 */ /* 0x000fe80003800200 */
[----:B------:R-:W-:Y:S04]  /*2780*/  BSSY.RELIABLE B3, `(.L_x_80) ;  /* 0x0000009000037945 */ /* 0x000fe80003800100 */
[----:B------:R-:W-:Y:S05]  /*2790*/  @P0 BRA `(.L_x_81) ;  /* 0x0000000000080947 */ /* 0x000fea0003800000 */
[----:B------:R1:W5:Y:S01]  /*27a0*/  LDG.E R37, desc[UR6][R32.64+0x4] ;  /* 0x0000040620257981 */ /* 0x000362000c1e1900 */
[----:B------:R-:W-:Y:S05]  /*27b0*/  BRA `(.L_x_82) ;  /* 0x0000000000147947 */ /* 0x000fea0003800000 */
.L_x_81:
[----:B------:R-:W2:Y:S04]  /*27c0*/  LDG.E R34, desc[UR6][R30.64] ;  /* 0x000000061e227981 */ /* 0x000ea8000c1e1900 */
[----:B------:R-:W2:Y:S02]  /*27d0*/  LDG.E R37, desc[UR6][R32.64+0x4] ;  /* 0x0000040620257981 */ /* 0x000ea4000c1e1900 */
[----:B--2---:R-:W-:-:S13]  /*27e0*/  ISETP.GT.AND P2, PT, R34, R37, PT ;  /* 0x000000252200720c */ /* 0x004fda0003f44270 */
[----:B------:R-:W-:Y:S05]  /*27f0*/  @!P2 BREAK.RELIABLE B3 ;  /* 0x000000000003a942 */ /* 0x000fea0003800100 */
[----:B------:R-:W-:Y:S05]  /*2800*/  @!P2 BRA `(.L_x_83) ;  /* 0x00000000002ca947 */ /* 0x000fea0003800000 */
.L_x_82:
[----:B------:R-:W-:Y:S05]  /*2810*/  BSYNC.RELIABLE B3 ;  /* 0x0000000000037941 */ /* 0x000fea0003800100 */
.L_x_80:
        /* <DEDUP_REMOVED lines=8> */
[----:B------:R-:W-:Y:S02]  /*28a0*/  DADD R22, |R36|, R22 ;  /* 0x0000000024167229 */ /* 0x000fe40000000216 */
[----:B------:R-:W-:-:S11]  /*28b0*/  DADD R24, |R40|, R24 ;  /* 0x0000000028187229 */ /* 0x000fd60000000218 */
.L_x_83:
[----:B------:R-:W-:Y:S05]  /*28c0*/  BSYNC.RECONVERGENT B2 ;  /* 0x0000000000027941 */ /* 0x000fea0003800200 */
.L_x_79:
[----:B------:R-:W-:-:S13]  /*28d0*/  ISETP.NE.AND P2, PT, R0, 0x2, PT ;  /* 0x000000020000780c */ /* 0x000fda0003f45270 */
[----:B------:R-:W-:Y:S05]  /*28e0*/  @!P2 BRA `(.L_x_73) ;  /* 0x000000000050a947 */ /* 0x000fea0003800000 */
[----:B------:R-:W-:Y:S04]  /*28f0*/  BSSY.RELIABLE B2, `(.L_x_84) ;  /* 0x0000009000027945 */ /* 0x000fe80003800100 */
[----:B------:R-:W-:Y:S05]  /*2900*/  @P0 BRA `(.L_x_85) ;  /* 0x0000000000080947 */ /* 0x000fea0003800000 */
[----:B------:R2:W5:Y:S01]  /*2910*/  LDG.E R35, desc[UR6][R32.64+0x8] ;  /* 0x0000080620237981 */ /* 0x000562000c1e1900 */
[----:B------:R-:W-:Y:S05]  /*2920*/  BRA `(.L_x_86) ;  /* 0x0000000000147947 */ /* 0x000fea0003800000 */
.L_x_85:
[----:B------:R-:W2:Y:S04]  /*2930*/  LDG.E R30, desc[UR6][R30.64] ;  /* 0x000000061e1e7981 */ /* 0x000ea8000c1e1900 */
[----:B------:R-:W2:Y:S02]  /*2940*/  LDG.E R35, desc[UR6][R32.64+0x8] ;  /* 0x0000080620237981 */ /* 0x000ea4000c1e1900 */
[----:B--2---:R-:W-:-:S13]  /*2950*/  ISETP.GT.AND P0, PT, R30, R35, PT ;  /* 0x000000231e00720c */ /* 0x004fda0003f04270 */
[----:B------:R-:W-:Y:S05]  /*2960*/  @!P0 BREAK.RELIABLE B2 ;  /* 0x0000000000028942 */ /* 0x000fea0003800100 */
[----:B------:R-:W-:Y:S05]  /*2970*/  @!P0 BRA `(.L_x_73) ;  /* 0x00000000002c8947 */ /* 0x000fea0003800000 */
.L_x_86:
[----:B------:R-:W-:Y:S05]  /*2980*/  BSYNC.RELIABLE B2 ;  /* 0x0000000000027941 */ /* 0x000fea0003800100 */
.L_x_84:
[----:B------:R-:W3:Y:S08]  /*2990*/  LDC.64 R30, c[0x0][0x408] ;  /* 0x00010200ff1e7b82 */ /* 0x000ef00000000a00 */
[----:B012---:R-:W0:Y:S01]  /*29a0*/  LDC.64 R32, c[0x0][0x3d0] ;  /* 0x0000f400ff207b82 */ /* 0x007e220000000a00 */
[----:B---3-5:R-:W-:-:S06]  /*29b0*/  IMAD.WIDE R30, R35, 0x8, R30 ;  /* 0x00000008231e7825 */ /* 0x028fcc00078e021e */
[----:B------:R-:W2:Y:S01]  /*29c0*/  LDG.E.64 R30, desc[UR6][R30.64] ;  /* 0x000000061e1e7981 */ /* 0x000ea2000c1e1b00 */
[----:B0-----:R-:W-:-:S06]  /*29d0*/  IMAD.WIDE R32, R35, 0x8, R32 ;  /* 0x0000000823207825 */ /* 0x001fcc00078e0220 */
[----:B------:R-:W3:Y:S01]  /*29e0*/  LDG.E.64 R32, desc[UR6][R32.64] ;  /* 0x0000000620207981 */ /* 0x000ee2000c1e1b00 */
[----:B--2---:R-:W-:Y:S02]  /*29f0*/  DADD R28, -R28, R30 ;  /* 0x000000001c1c7229 */ /* 0x004fe4000000011e */
[----:B---3--:R-:W-:-:S06]  /*2a00*/  DADD R26, -R26, R32 ;  /* 0x000000001a1a7229 */ /* 0x008fcc0000000120 */
[----:B------:R-:W-:Y:S02]  /*2a10*/  DADD R22, |R28|, R22 ;  /* 0x000000001c167229 */ /* 0x000fe40000000216 */
[----:B------:R-:W-:-:S11]  /*2a20*/  DADD R24, |R26|, R24 ;  /* 0x000000001a187229 */ /* 0x000fd60000000218 */
.L_x_73:
[----:B------:R-:W-:Y:S05]  /*2a30*/  BSYNC.RECONVERGENT B1 ;  /* 0x0000000000017941 */ /* 0x000fea0003800200 */
.L_x_50:
[----:B-----5:R-:W2:Y:S08]  /*2a40*/  LDC R29, c[0x0][0x380] ;  /* 0x0000e000ff1d7b82 */ /* 0x020eb00000000800 */
[----:B------:R-:W3:Y:S01]  /*2a50*/  LDC.64 R26, c[0x0][0x3a8] ;  /* 0x0000ea00ff1a7b82 */ /* 0x000ee20000000a00 */
[----:B--2---:R-:W-:-:S04]  /*2a60*/  IMAD R29, R2, R29, R2 ;  /* 0x0000001d021d7224 */ /* 0x004fc800078e0202 */
[----:B---3--:R-:W-:-:S04]  /*2a70*/  IMAD.WIDE.U32 R28, R29, 0x8, R26 ;  /* 0x000000081d1c7825 */ /* 0x008fc800078e001a */
[----:B------:R-:W-:-:S05]  /*2a80*/  IMAD.WIDE R26, R7, 0x8, R28 ;  /* 0x00000008071a7825 */ /* 0x000fca00078e021c */
[----:B01----:R-:W2:Y:S01]  /*2a90*/  LDG.E.64 R32, desc[UR6][R26.64] ;  /* 0x000000061a207981 */ /* 0x003ea2000c1e1b00 */
[----:B------:R-:W-:-:S05]  /*2aa0*/  IMAD.WIDE R28, R49, 0x8, R28 ;  /* 0x00000008311c7825 */ /* 0x000fca00078e021c */
[----:B------:R-:W3:Y:S01]  /*2ab0*/  LDG.E.64 R36, desc[UR6][R28.64] ;  /* 0x000000061c247981 */ /* 0x000ee2000c1e1b00 */
[----:B------:R-:W-:Y:S01]  /*2ac0*/  IMAD.MOV.U32 R30, RZ, RZ, 0x1 ;  /* 0x00000001ff1e7424 */ /* 0x000fe200078e00ff */
[----:B------:R-:W-:Y:S01]  /*2ad0*/  BSSY.RECONVERGENT B1, `(.L_x_87) ;  /* 0x0000017000017945 */ /* 0x000fe20003800200 */
[----:B--2---:R-:W0:Y:S01]  /*2ae0*/  MUFU.RCP64H R31, R33 ;  /* 0x00000021001f7308 */ /* 0x004e220000001800 */
[----:B---3--:R-:W-:-:S03]  /*2af0*/  FSETP.GEU.AND P2, PT, |R37|, 6.5827683646048100446e-37, PT ;  /* 0x036000002500780b */ /* 0x008fc60003f4e200 */
[----:B0-----:R-:W-:-:S08]  /*2b00*/  DFMA R34, -R32, R30, 1 ;  /* 0x3ff000002022742b */ /* 0x001fd0000000011e */
[----:B------:R-:W-:-:S08]  /*2b10*/  DFMA R34, R34, R34, R34 ;  /* 0x000000222222722b */ /* 0x000fd00000000022 */
[----:B------:R-:W-:-:S08]  /*2b20*/  DFMA R34, R30, R34, R30 ;  /* 0x000000221e22722b */ /* 0x000fd0000000001e */
[----:B------:R-:W-:-:S08]  /*2b30*/  DFMA R30, -R32, R34, 1 ;  /* 0x3ff00000201e742b */ /* 0x000fd00000000122 */
[----:B------:R-:W-:-:S08]  /*2b40*/  DFMA R30, R34, R30, R34 ;  /* 0x0000001e221e722b */ /* 0x000fd00000000022 */
[----:B------:R-:W-:-:S08]  /*2b50*/  DMUL R34, R36, R30 ;  /* 0x0000001e24227228 */ /* 0x000fd00000000000 */
[----:B------:R-:W-:-:S08]  /*2b60*/  DFMA R38, -R32, R34, R36 ;  /* 0x000000222026722b */ /* 0x000fd00000000124 */
[----:B------:R-:W-:Y:S01]  /*2b70*/  DFMA R34, R30, R38, R34 ;  /* 0x000000261e22722b */ /* 0x000fe20000000022 */
[----:B------:R-:W-:-:S09]  /*2b80*/  IMAD.WIDE R30, R49, 0x8, R18 ;  /* 0x00000008311e7825 */ /* 0x000fd200078e0212 */
[----:B------:R-:W-:-:S05]  /*2b90*/  FFMA R0, RZ, R33, R35 ;  /* 0x00000021ff007223 */ /* 0x000fca0000000023 */
[----:B------:R-:W-:-:S13]  /*2ba0*/  FSETP.GT.AND P0, PT, |R0|, 1.469367938527859385e-39, PT ;  /* 0x001000000000780b */ /* 0x000fda0003f04200 */
[----:B------:R-:W-:Y:S05]  /*2bb0*/  @P0 BRA P2, `(.L_x_88) ;  /* 0x0000000000200947 */ /* 0x000fea0001000000 */
[----:B------:R-:W-:Y:S01]  /*2bc0*/  MOV R38, R36 ;  /* 0x0000002400267202 */ /* 0x000fe20000000f00 */
[----:B------:R-:W-:Y:S01]  /*2bd0*/  IMAD.MOV.U32 R39, RZ, RZ, R37 ;  /* 0x000000ffff277224 */ /* 0x000fe200078e0025 */
[----:B------:R-:W-:Y:S01]  /*2be0*/  MOV R36, R32 ;  /* 0x0000002000247202 */ /* 0x000fe20000000f00 */
[----:B------:R-:W-:Y:S01]  /*2bf0*/  IMAD.MOV.U32 R37, RZ, RZ, R33 ;  /* 0x000000ffff257224 */ /* 0x000fe200078e0021 */
[----:B------:R-:W-:-:S07]  /*2c00*/  MOV R0, 0x2c20 ;  /* 0x00002c2000007802 */ /* 0x000fce0000000f00 */
[----:B------:R-:W-:Y:S05]  /*2c10*/  CALL.REL.NOINC `($__internal_0_$__cuda_sm20_div_rn_f64_full) ;  /* 0x00000004004c7944 */ /* 0x000fea0003c00000 */
[----:B------:R-:W-:Y:S01]  /*2c20*/  MOV R34, R42 ;  /* 0x0000002a00227202 */ /* 0x000fe20000000f00 */
[----:B------:R-:W-:-:S07]  /*2c30*/  IMAD.MOV.U32 R35, RZ, RZ, R43 ;  /* 0x000000ffff237224 */ /* 0x000fce00078e002b */
.L_x_88:
[----:B------:R-:W-:Y:S05]  /*2c40*/  BSYNC.RECONVERGENT B1 ;  /* 0x0000000000017941 */ /* 0x000fea0003800200 */
.L_x_87:
[----:B------:R-:W-:-:S05]  /*2c50*/  IMAD.WIDE R32, R7, 0x8, R18 ;  /* 0x0000000807207825 */ /* 0x000fca00078e0212 */
[----:B------:R-:W2:Y:S02]  /*2c60*/  LDG.E.64 R36, desc[UR6][R32.64] ;  /* 0x0000000620247981 */ /* 0x000ea4000c1e1b00 */
[----:B--2---:R-:W-:-:S08]  /*2c70*/  DADD R36, R36, R22 ;  /* 0x0000000024247229 */ /* 0x004fd00000000016 */
[----:B------:R-:W-:-:S07]  /*2c80*/  DMUL R36, R36, R34 ;  /* 0x0000002224247228 */ /* 0x000fce0000000000 */
[----:B------:R0:W-:Y:S04]  /*2c90*/  REDG.E.ADD.F64.RN.STRONG.GPU desc[UR6][R30.64], R36 ;  /* 0x000000241e0079a6 */ /* 0x0001e8000c12ff06 */
[----:B------:R-:W2:Y:S04]  /*2ca0*/  LDG.E.64 R34, desc[UR6][R26.64] ;  /* 0x000000061a227981 */ /* 0x000ea8000c1e1b00 */
[----:B------:R-:W3:Y:S01]  /*2cb0*/  LDG.E.64 R28, desc[UR6][R28.64] ;  /* 0x000000061c1c7981 */ /* 0x000ee2000c1e1b00 */
[----:B------:R-:W-:Y:S01]  /*2cc0*/  MOV R22, 0x1 ;  /* 0x0000000100167802 */ /* 0x000fe20000000f00 */
[----:B------:R-:W-:Y:S01]  /*2cd0*/  BSSY.RECONVERGENT B1, `(.L_x_89) ;  /* 0x0000017000017945 */ /* 0x000fe20003800200 */
[----:B--2---:R-:W1:Y:S01]  /*2ce0*/  MUFU.RCP64H R23, R35 ;  /* 0x0000002300177308 */ /* 0x004e620000001800 */
[----:B---3--:R-:W-:-:S03]  /*2cf0*/  FSETP.GEU.AND P2, PT, |R29|, 6.5827683646048100446e-37, PT ;  /* 0x036000001d00780b */ /* 0x008fc60003f4e200 */
[----:B-1----:R-:W-:-:S08]  /*2d00*/  DFMA R38, -R34, R22, 1 ;  /* 0x3ff000002226742b */ /* 0x002fd00000000116 */
[----:B------:R-:W-:-:S08]  /*2d10*/  DFMA R38, R38, R38, R38 ;  /* 0x000000262626722b */ /* 0x000fd00000000026 */
[----:B------:R-:W-:-:S08]  /*2d20*/  DFMA R38, R22, R38, R22 ;  /* 0x000000261626722b */ /* 0x000fd00000000016 */
[----:B------:R-:W-:-:S08]  /*2d30*/  DFMA R22, -R34, R38, 1 ;  /* 0x3ff000002216742b */ /* 0x000fd00000000126 */
[----:B------:R-:W-:-:S08]  /*2d40*/  DFMA R22, R38, R22, R38 ;  /* 0x000000162616722b */ /* 0x000fd00000000026 */
[----:B------:R-:W-:-:S08]  /*2d50*/  DMUL R38, R28, R22 ;  /* 0x000000161c267228 */ /* 0x000fd00000000000 */
[----:B0-----:R-:W-:-:S08]  /*2d60*/  DFMA R30, -R34, R38, R28 ;  /* 0x00000026221e722b */ /* 0x001fd0000000011c */
[----:B------:R-:W-:Y:S01]  /*2d70*/  DFMA R26, R22, R30, R38 ;  /* 0x0000001e161a722b */ /* 0x000fe20000000026 */
[----:B------:R-:W-:-:S09]  /*2d80*/  IMAD.WIDE R22, R49, 0x8, R16 ;  /* 0x0000000831167825 */ /* 0x000fd200078e0210 */
[----:B------:R-:W-:-:S05]  /*2d90*/  FFMA R0, RZ, R35, R27 ;  /* 0x00000023ff007223 */ /* 0x000fca000000001b */
[----:B------:R-:W-:-:S13]  /*2da0*/  FSETP.GT.AND P0, PT, |R0|, 1.469367938527859385e-39, PT ;  /* 0x001000000000780b */ /* 0x000fda0003f04200 */
[----:B------:R-:W-:Y:S05]  /*2db0*/  @P0 BRA P2, `(.L_x_90) ;  /* 0x0000000000200947 */ /* 0x000fea0001000000 */
[----:B------:R-:W-:Y:S01]  /*2dc0*/  IMAD.MOV.U32 R38, RZ, RZ, R28 ;  /* 0x000000ffff267224 */ /* 0x000fe200078e001c */
[----:B------:R-:W-:Y:S01]  /*2dd0*/  MOV R39, R29 ;  /* 0x0000001d00277202 */ /* 0x000fe20000000f00 */
[----:B------:R-:W-:Y:S01]  /*2de0*/  IMAD.MOV.U32 R36, RZ, RZ, R34 ;  /* 0x000000ffff247224 */ /* 0x000fe200078e0022 */
[----:B------:R-:W-:Y:S02]  /*2df0*/  MOV R37, R35 ;  /* 0x0000002300257202 */ /* 0x000fe40000000f00 */
[----:B------:R-:W-:-:S07]  /*2e00*/  MOV R0, 0x2e20 ;  /* 0x00002e2000007802 */ /* 0x000fce0000000f00 */
[----:B------:R-:W-:Y:S05]  /*2e10*/  CALL.REL.NOINC `($__internal_0_$__cuda_sm20_div_rn_f64_full) ;  /* 0x0000000000cc7944 */ /* 0x000fea0003c00000 */
[----:B------:R-:W-:Y:S01]  /*2e20*/  IMAD.MOV.U32 R26, RZ, RZ, R42 ;  /* 0x000000ffff1a7224 */ /* 0x000fe200078e002a */
[----:B------:R-:W-:-:S07]  /*2e30*/  MOV R27, R43 ;  /* 0x0000002b001b7202 */ /* 0x000fce0000000f00 */
.L_x_90:
[----:B------:R-:W-:Y:S05]  /*2e40*/  BSYNC.RECONVERGENT B1 ;  /* 0x0000000000017941 */ /* 0x000fea0003800200 */
.L_x_89:
[----:B------:R-:W-:-:S05]  /*2e50*/  IMAD.WIDE R28, R7, 0x8, R16 ;  /* 0x00000008071c7825 */ /* 0x000fca00078e0210 */
[----:B------:R-:W2:Y:S01]  /*2e60*/  LDG.E.64 R30, desc[UR6][R28.64] ;  /* 0x000000061c1e7981 */ /* 0x000ea2000c1e1b00 */
[----:B------:R-:W-:Y:S01]  /*2e70*/  IMAD.MOV.U32 R37, RZ, RZ, 0x1 ;  /* 0x00000001ff257424 */ /* 0x000fe200078e00ff */
[----:B--2---:R-:W-:-:S08]  /*2e80*/  DADD R30, R30, R24 ;  /* 0x000000001e1e7229 */ /* 0x004fd00000000018 */
[----:B------:R-:W-:Y:S01]  /*2e90*/  DMUL R30, R30, R26 ;  /* 0x0000001a1e1e7228 */ /* 0x000fe20000000000 */
[----:B------:R-:W-:-:S06]  /*2ea0*/  IMAD.WIDE R26, R7, 0x4, R14 ;  /* 0x00000004071a7825 */ /* 0x000fcc00078e020e */
[----:B------:R0:W-:Y:S04]  /*2eb0*/  REDG.E.ADD.F64.RN.STRONG.GPU desc[UR6][R22.64], R30 ;  /* 0x0000001e160079a6 */ /* 0x0001e8000c12ff06 */
[----:B------:R-:W2:Y:S01]  /*2ec0*/  ATOMG.E.EXCH.STRONG.GPU PT, R26, desc[UR6][R26.64], R37 ;  /* 0x800000251a1a79a8 */ /* 0x000ea2000c1ef106 */
[----:B------:R-:W-:Y:S01]  /*2ed0*/  IADD3 R25, PT, PT, R5, -0x1, RZ ;  /* 0xffffffff05197810 */ /* 0x000fe20007ffe0ff */
[----:B------:R-:W-:Y:S04]  /*2ee0*/  BSSY.RECONVERGENT B1, `(.L_x_91) ;  /* 0x000000a000017945 */ /* 0x000fe80003800200 */
[----:B------:R-:W-:Y:S01]  /*2ef0*/  IMAD.WIDE.U32 R34, R25, 0x8, R8 ;  /* 0x0000000819227825 */ /* 0x000fe200078e0008 */
[----:B--2---:R-:W-:-:S13]  /*2f00*/  ISETP.NE.AND P0, PT, R26, RZ, PT ;  /* 0x000000ff1a00720c */ /* 0x004fda0003f05270 */
[----:B0-----:R-:W-:Y:S05]  /*2f10*/  @P0 BRA `(.L_x_92) ;  /* 0x0000000000180947 */ /* 0x001fea0003800000 */
[----:B------:R-:W2:Y:S01]  /*2f20*/  LDG.E.64 R32, desc[UR6][R32.64] ;  /* 0x0000000620207981 */ /* 0x000ea2000c1e1b00 */
[----:B------:R-:W0:Y:S03]  /*2f30*/  LDC.64 R22, c[0x0][0x3c0] ;  /* 0x0000f000ff167b82 */ /* 0x000e260000000a00 */
[----:B------:R-:W2:Y:S01]  /*2f40*/  LDG.E.64 R28, desc[UR6][R28.64] ;  /* 0x000000061c1c7981 */ /* 0x000ea2000c1e1b00 */
[----:B0-----:R-:W-:Y:S01]  /*2f50*/  IMAD.WIDE R22, R7, 0x8, R22 ;  /* 0x0000000807167825 */ /* 0x001fe200078e0216 */
[----:B--2---:R-:W-:-:S07]  /*2f60*/  DADD R26, R32, -R28 ;  /* 0x00000000201a7229 */ /* 0x004fce000000081c */
[----:B------:R0:W-:Y:S04]  /*2f70*/  REDG.E.ADD.F64.RN.STRONG.GPU desc[UR6][R22.64], R26 ;  /* 0x0000001a160079a6 */ /* 0x0001e8000c12ff06 */
.L_x_92:
[----:B------:R-:W-:Y:S05]  /*2f80*/  BSYNC.RECONVERGENT B1 ;  /* 0x0000000000017941 */ /* 0x000fea0003800200 */
.L_x_91:
[----:B0-----:R-:W2:Y:S01]  /*2f90*/  LDG.E R23, desc[UR6][R34.64] ;  /* 0x0000000622177981 */ /* 0x001ea2000c1e1900 */
[----:B------:R-:W0:Y:S01]  /*2fa0*/  S2UR UR5, SR_CgaCtaId ;  /* 0x00000000000579c3 */ /* 0x000e220000008800 */
[----:B------:R-:W-:Y:S02]  /*2fb0*/  UMOV UR4, 0x400 ;  /* 0x0000040000047882 */ /* 0x000fe40000000000 */
[----:B0-----:R-:W-:-:S09]  /*2fc0*/  ULEA UR4, UR5, UR4, 0x18 ;  /* 0x0000000405047291 */ /* 0x001fd2000f8ec0ff */
[----:B------:R-:W0:Y:S01]  /*2fd0*/  LDS R0, [UR4] ;  /* 0x00000004ff007984 */ /* 0x000e220008000800 */
[----:B--2---:R-:W-:-:S06]  /*2fe0*/  IMAD.WIDE R22, R23, 0x4, R12 ;  /* 0x0000000417167825 */ /* 0x004fcc00078e020c */
[----:B------:R-:W2:Y:S01]  /*2ff0*/  LDG.E R22, desc[UR6][R22.64] ;  /* 0x0000000616167981 */ /* 0x000ea2000c1e1900 */
[----:B0-----:R-:W-:-:S05]  /*3000*/  VIADD R5, R0, 0xffffffff ;  /* 0xffffffff00057836 */ /* 0x001fca0000000000 */
[----:B--2---:R-:W-:-:S04]  /*3010*/  ISETP.NE.AND P0, PT, R22, R5, PT ;  /* 0x000000051600720c */ /* 0x004fc80003f05270 */
[----:B------:R-:W-:-:S04]  /*3020*/  ISETP.NE.AND P0, PT, R6, 0x1f, P0 ;  /* 0x0000001f0600780c */ /* 0x000fc80000705270 */
[----:B------:R-:W-:-:S09]  /*3030*/  ISETP.NE.AND P2, PT, R22, R5, !P0 ;  /* 0x000000051600720c */ /* 0x000fd20004745270 */
[----:B------:R-:W-:-:S04]  /*3040*/  @!P0 MOV R24, R5 ;  /* 0x0000000500188202 */ /* 0x000fc80000000f00 */
[----:B------:R-:W-:-:S05]  /*3050*/  @P2 IMAD.MOV R24, RZ, RZ, R0 ;  /* 0x000000ffff182224 */ /* 0x000fca00078e0200 */
[----:B------:R0:W-:Y:S02]  /*3060*/  @!P0 STS.64 [UR4], R24 ;  /* 0x00000018ff008988 */ /* 0x0001e40008000a04 */
.L_x_49:
[----:B------:R-:W-:Y:S05]  /*3070*/  BSYNC.RECONVERGENT B0 ;  /* 0x0000000000007941 */ /* 0x000fea0003800200 */
.L_x_48:
[----:B------:R-:W-:Y:S05]  /*3080*/  WARPSYNC.ALL ;  /* 0x0000000000007948 */ /* 0x000fea0003800000 */
[----:B------:R-:W1:Y:S08]  /*3090*/  S2UR UR5, SR_CgaCtaId ;  /* 0x00000000000579c3 */ /* 0x000e700000008800 */
[----:B------:R-:W-:Y:S06]  /*30a0*/  BAR.SYNC.DEFER_BLOCKING 0x0 ;  /* 0x0000000000007b1d */ /* 0x000fec0000010000 */
[----:B------:R-:W-:-:S02]  /*30b0*/  UMOV UR4, 0x400 ;  /* 0x0000040000047882 */ /* 0x000fc40000000000 */
[----:B-1----:R-:W-:-:S09]  /*30c0*/  ULEA UR4, UR5, UR4, 0x18 ;  /* 0x0000000405047291 */ /* 0x002fd2000f8ec0ff */
[----:B0-----:R-:W0:Y:S02]  /*30d0*/  LDS.64 R24, [UR4] ;  /* 0x00000004ff187984 */ /* 0x001e240008000a00 */
[----:B0-----:R-:W-:-:S13]  /*30e0*/  ISETP.GT.AND P0, PT, R24, RZ, PT ;  /* 0x000000ff1800720c */ /* 0x001fda0003f04270 */
[----:B------:R-:W-:Y:S05]  /*30f0*/  @P0 BRA `(.L_x_93) ;  /* 0xffffffec001c0947 */ /* 0x000fea000383ffff */
.L_x_47:
[----:B------:R-:W-:Y:S02]  /*3100*/  HFMA2 R7, -RZ, RZ, 0, 5.9604644775390625e-08 ;  /* 0x00000001ff077431 */ /* 0x000fe400000001ff */
[----:B-----5:R-:W-:-:S05]  /*3110*/  IMAD.WIDE R4, R4, 0x4, R14 ;  /* 0x0000000404047825 */ /* 0x020fca00078e020e */
[----:B------:R1:W-:Y:S02]  /*3120*/  STG.E desc[UR6][R4.64], R7 ;  /* 0x0000000704007986 */ /* 0x0003e4000c101906 */
.L_x_13:
[----:B------:R-:W-:Y:S05]  /*3130*/  @!P1 BRA `(.L_x_94) ;  /* 0xffffffd400689947 */ /* 0x000fea000383ffff */
[----:B------:R-:W-:Y:S05]  /*3140*/  EXIT ;  /* 0x000000000000794d */ /* 0x000fea0003800000 */
        .weak           $__internal_0_$__cuda_sm20_div_rn_f64_full
        .type           $__internal_0_$__cuda_sm20_div_rn_f64_full,@function
        .size           $__internal_0_$__cuda_sm20_div_rn_f64_full,(.L_x_171 - $__internal_0_$__cuda_sm20_div_rn_f64_full)
$__internal_0_$__cuda_sm20_div_rn_f64_full:
[C---:B------:R-:W-:Y:S01]  /*3150*/  FSETP.GEU.AND P0, PT, |R37|.reuse, 1.469367938527859385e-39, PT ;  /* 0x001000002500780b */ /* 0x040fe20003f0e200 */
[----:B------:R-:W-:Y:S01]  /*3160*/  IMAD.MOV.U32 R42, RZ, RZ, 0x1ca00000 ;  /* 0x1ca00000ff2a7424 */ /* 0x000fe200078e00ff */
[----:B------:R-:W-:Y:S01]  /*3170*/  LOP3.LUT R34, R37, 0x800fffff, RZ, 0xc0, !PT ;  /* 0x800fffff25227812 */ /* 0x000fe200078ec0ff */
[----:B------:R-:W-:Y:S01]  /*3180*/  BSSY.RECONVERGENT B2, `(.L_x_95) ;  /* 0x0000055000027945 */ /* 0x000fe20003800200 */
[----:B------:R-:W-:Y:S02]  /*3190*/  MOV R40, 0x1 ;  /* 0x0000000100287802 */ /* 0x000fe40000000f00 */
[----:B------:R-:W-:Y:S01]  /*31a0*/  LOP3.LUT R35, R34, 0x3ff00000, RZ, 0xfc, !PT ;  /* 0x3ff0000022237812 */ /* 0x000fe200078efcff */
[----:B------:R-:W-:Y:S01]  /*31b0*/  IMAD.MOV.U32 R34, RZ, RZ, R36 ;  /* 0x000000ffff227224 */ /* 0x000fe200078e0024 */
[C---:B------:R-:W-:Y:S02]  /*31c0*/  FSETP.GEU.AND P3, PT, |R39|.reuse, 1.469367938527859385e-39, PT ;  /* 0x001000002700780b */ /* 0x040fe40003f6e200 */
[----:B------:R-:W-:-:S02]  /*31d0*/  LOP3.LUT R48, R39, 0x7ff00000, RZ, 0xc0, !PT ;  /* 0x7ff0000027307812 */ /* 0x000fc400078ec0ff */
[----:B------:R-:W-:Y:S01]  /*31e0*/  LOP3.LUT R51, R37, 0x7ff00000, RZ, 0xc0, !PT ;  /* 0x7ff0000025337812 */ /* 0x000fe200078ec0ff */
[----:B------:R-:W-:-:S03]  /*31f0*/  @!P0 DMUL R34, R36, 8.98846567431157953865e+307 ;  /* 0x7fe0000024228828 */ /* 0x000fc60000000000 */
[----:B------:R-:W-:-:S03]  /*3200*/  ISETP.GE.U32.AND P2, PT, R48, R51, PT ;  /* 0x000000333000720c */ /* 0x000fc60003f46070 */
[----:B------:R-:W0:Y:S02]  /*3210*/  MUFU.RCP64H R41, R35 ;  /* 0x0000002300297308 */ /* 0x000e240000001800 */
[----:B------:R-:W-:Y:S02]  /*3220*/  @!P3 LOP3.LUT R43, R37, 0x7ff00000, RZ, 0xc0, !PT ;  /* 0x7ff00000252bb812 */ /* 0x000fe400078ec0ff */
[----:B------:R-:W-:Y:S02]  /*3230*/  @!P0 LOP3.LUT R51, R35, 0x7ff00000, RZ, 0xc0, !PT ;  /* 0x7ff0000023338812 */ /* 0x000fe400078ec0ff */
[----:B------:R-:W-:-:S04]  /*3240*/  @!P3 ISETP.GE.U32.AND P4, PT, R48, R43, PT ;  /* 0x0000002b3000b20c */ /* 0x000fc80003f86070 */
[----:B------:R-:W-:-:S04]  /*3250*/  @!P3 SEL R43, R42, 0x63400000, !P4 ;  /* 0x634000002a2bb807 */ /* 0x000fc80006000000 */
[----:B------:R-:W-:Y:S01]  /*3260*/  @!P3 LOP3.LUT R46, R43, 0x80000000, R39, 0xf8, !PT ;  /* 0x800000002b2eb812 */ /* 0x000fe200078ef827 */
[----:B0-----:R-:W-:-:S03]  /*3270*/  DFMA R44, R40, -R34, 1 ;  /* 0x3ff00000282c742b */ /* 0x001fc60000000822 */
[----:B------:R-:W-:Y:S01]  /*3280*/  @!P3 LOP3.LUT R47, R46, 0x100000, RZ, 0xfc, !PT ;  /* 0x001000002e2fb812 */ /* 0x000fe200078efcff */
[----:B------:R-:W-:-:S04]  /*3290*/  @!P3 IMAD.MOV.U32 R46, RZ, RZ, RZ ;  /* 0x000000ffff2eb224 */ /* 0x000fc800078e00ff */
[----:B------:R-:W-:-:S08]  /*32a0*/  DFMA R44, R44, R44, R44 ;  /* 0x0000002c2c2c722b */ /* 0x000fd0000000002c */
[----:B------:R-:W-:Y:S01]  /*32b0*/  DFMA R44, R40, R44, R40 ;  /* 0x0000002c282c722b */ /* 0x000fe20000000028 */
[----:B------:R-:W-:Y:S02]  /*32c0*/  SEL R41, R42, 0x63400000, !P2 ;  /* 0x634000002a297807 */ /* 0x000fe40005000000 */
[----:B------:R-:W-:Y:S02]  /*32d0*/  MOV R40, R38 ;  /* 0x0000002600287202 */ /* 0x000fe40000000f00 */
[----:B------:R-:W-:-:S03]  /*32e0*/  LOP3.LUT R41, R41, 0x800fffff, R39, 0xf8, !PT ;  /* 0x800fffff29297812 */ /* 0x000fc600078ef827 */
[----:B------:R-:W-:-:S03]  /*32f0*/  DFMA R42, R44, -R34, 1 ;  /* 0x3ff000002c2a742b */ /* 0x000fc60000000822 */
[----:B------:R-:W-:-:S05]  /*3300*/  @!P3 DFMA R40, R40, 2, -R46 ;  /* 0x400000002828b82b */ /* 0x000fca000000082e */
[----:B------:R-:W-:-:S08]  /*3310*/  DFMA R42, R44, R42, R44 ;  /* 0x0000002a2c2a722b */ /* 0x000fd0000000002c */
[----:B------:R-:W-:-:S08]  /*3320*/  DMUL R44, R42, R40 ;  /* 0x000000282a2c7228 */ /* 0x000fd00000000000 */
[----:B------:R-:W-:-:S08]  /*3330*/  DFMA R46, R44, -R34, R40 ;  /* 0x800000222c2e722b */ /* 0x000fd00000000028 */
[----:B------:R-:W-:Y:S01]  /*3340*/  DFMA R46, R42, R46, R44 ;  /* 0x0000002e2a2e722b */ /* 0x000fe2000000002c */
[----:B------:R-:W-:Y:S02]  /*3350*/  MOV R44, R48 ;  /* 0x00000030002c7202 */ /* 0x000fe40000000f00 */
[----:B------:R-:W-:Y:S02]  /*3360*/  @!P3 LOP3.LUT R44, R41, 0x7ff00000, RZ, 0xc0, !PT ;  /* 0x7ff00000292cb812 */ /* 0x000fe400078ec0ff */
[----:B------:R-:W-:-:S03]  /*3370*/  IADD3 R43, PT, PT, R51, -0x1, RZ ;  /* 0xffffffff332b7810 */ /* 0x000fc60007ffe0ff */
[----:B------:R-:W-:-:S05]  /*3380*/  VIADD R42, R44, 0xffffffff ;  /* 0xffffffff2c2a7836 */ /* 0x000fca0000000000 */
[----:B------:R-:W-:-:S04]  /*3390*/  ISETP.GT.U32.AND P0, PT, R42, 0x7feffffe, PT ;  /* 0x7feffffe2a00780c */ /* 0x000fc80003f04070 */
[----:B------:R-:W-:-:S13]  /*33a0*/  ISETP.GT.U32.OR P0, PT, R43, 0x7feffffe, P0 ;  /* 0x7feffffe2b00780c */ /* 0x000fda0000704470 */
[----:B------:R-:W-:Y:S05]  /*33b0*/  @P0 BRA `(.L_x_96) ;  /* 0x0000000000700947 */ /* 0x000fea0003800000 */
[----:B------:R-:W-:Y:S01]  /*33c0*/  LOP3.LUT R39, R37, 0x7ff00000, RZ, 0xc0, !PT ;  /* 0x7ff0000025277812 */ /* 0x000fe200078ec0ff */
[----:B------:R-:W-:-:S03]  /*33d0*/  IMAD.MOV.U32 R42, RZ, RZ, 0x1ca00000 ;  /* 0x1ca00000ff2a7424 */ /* 0x000fc600078e00ff */
[CC--:B------:R-:W-:Y:S02]  /*33e0*/  VIADDMNMX R38, R48.reuse, -R39.reuse, 0xb9600000, !PT ;  /* 0xb960000030267446 */ /* 0x0c0fe40007800927 */
[----:B------:R-:W-:Y:S02]  /*33f0*/  ISETP.GE.U32.AND P0, PT, R48, R39, PT ;  /* 0x000000273000720c */ /* 0x000fe40003f06070 */
[----:B------:R-:W-:Y:S02]  /*3400*/  VIMNMX R38, PT, PT, R38, 0x46a00000, PT ;  /* 0x46a0000026267848 */ /* 0x000fe40003fe0100 */
[----:B------:R-:W-:-:S04]  /*3410*/  SEL R39, R42, 0x63400000, !P0 ;  /* 0x634000002a277807 */ /* 0x000fc80004000000 */
[----:B------:R-:W-:Y:S02]  /*3420*/  IADD3 R44, PT, PT, -R39, R38, RZ ;  /* 0x00000026272c7210 */ /* 0x000fe40007ffe1ff */
[----:B------:R-:W-:-:S03]  /*3430*/  MOV R38, RZ ;  /* 0x000000ff00267202 */ /* 0x000fc60000000f00 */
[----:B------:R-:W-:-:S06]  /*3440*/  VIADD R39, R44, 0x7fe00000 ;  /* 0x7fe000002c277836 */ /* 0x000fcc0000000000 */
[----:B------:R-:W-:-:S10]  /*3450*/  DMUL R42, R46, R38 ;  /* 0x000000262e2a7228 */ /* 0x000fd40000000000 */
[----:B------:R-:W-:-:S13]  /*3460*/  FSETP.GTU.AND P0, PT, |R43|, 1.469367938527859385e-39, PT ;  /* 0x001000002b00780b */ /* 0x000fda0003f0c200 */
[----:B------:R-:W-:Y:S05]  /*3470*/  @P0 BRA `(.L_x_97) ;  /* 0x0000000000940947 */ /* 0x000fea0003800000 */
[----:B------:R-:W-:Y:S01]  /*3480*/  DFMA R34, R46, -R34, R40 ;  /* 0x800000222e22722b */ /* 0x000fe20000000028 */
[----:B------:R-:W-:-:S09]  /*3490*/  IMAD.MOV.U32 R38, RZ, RZ, RZ ;  /* 0x000000ffff267224 */ /* 0x000fd200078e00ff */
[C---:B------:R-:W-:Y:S02]  /*34a0*/  FSETP.NEU.AND P0, PT, R35.reuse, RZ, PT ;  /* 0x000000ff2300720b */ /* 0x040fe40003f0d000 */
[----:B------:R-:W-:-:S04]  /*34b0*/  LOP3.LUT R37, R35, 0x80000000, R37, 0x48, !PT ;  /* 0x8000000023257812 */ /* 0x000fc800078e4825 */
[----:B------:R-:W-:-:S07]  /*34c0*/  LOP3.LUT R39, R37, R39, RZ, 0xfc, !PT ;  /* 0x0000002725277212 */ /* 0x000fce00078efcff */
[----:B------:R-:W-:Y:S05]  /*34d0*/  @!P0 BRA `(.L_x_97) ;  /* 0x00000000007c8947 */ /* 0x000fea0003800000 */
[----:B------:R-:W-:Y:S01]  /*34e0*/  IADD3 R35, PT, PT, -R44, RZ, RZ ;  /* 0x000000ff2c237210 */ /* 0x000fe20007ffe1ff */
[----:B------:R-:W-:Y:S01]  /*34f0*/  IMAD.MOV.U32 R34, RZ, RZ, RZ ;  /* 0x000000ffff227224 */ /* 0x000fe200078e00ff */
[----:B------:R-:W-:-:S05]  /*3500*/  DMUL.RP R38, R46, R38 ;  /* 0x000000262e267228 */ /* 0x000fca0000008000 */
[----:B------:R-:W-:-:S05]  /*3510*/  DFMA R34, R42, -R34, R46 ;  /* 0x800000222a22722b */ /* 0x000fca000000002e */
[----:B------:R-:W-:Y:S02]  /*3520*/  LOP3.LUT R37, R39, R37, RZ, 0x3c, !PT ;  /* 0x0000002527257212 */ /* 0x000fe400078e3cff */
[----:B------:R-:W-:-:S04]  /*3530*/  IADD3 R34, PT, PT, -R44, -0x43300000, RZ ;  /* 0xbcd000002c227810 */ /* 0x000fc80007ffe1ff */
[----:B------:R-:W-:-:S04]  /*3540*/  FSETP.NEU.AND P0, PT, |R35|, R34, PT ;  /* 0x000000222300720b */ /* 0x000fc80003f0d200 */
[----:B------:R-:W-:Y:S02]  /*3550*/  FSEL R42, R38, R42, !P0 ;  /* 0x0000002a262a7208 */ /* 0x000fe40004000000 */
[----:B------:R-:W-:Y:S01]  /*3560*/  FSEL R43, R37, R43, !P0 ;  /* 0x0000002b252b7208 */ /* 0x000fe20004000000 */
[----:B------:R-:W-:Y:S06]  /*3570*/  BRA `(.L_x_97) ;  /* 0x0000000000547947 */ /* 0x000fec0003800000 */
.L_x_96:
[----:B------:R-:W-:-:S14]  /*3580*/  DSETP.NAN.AND P0, PT, R38, R38, PT ;  /* 0x000000262600722a */ /* 0x000fdc0003f08000 */
[----:B------:R-:W-:Y:S05]  /*3590*/  @P0 BRA `(.L_x_98) ;  /* 0x0000000000440947 */ /* 0x000fea0003800000 */
[----:B------:R-:W-:-:S14]  /*35a0*/  DSETP.NAN.AND P0, PT, R36, R36, PT ;  /* 0x000000242400722a */ /* 0x000fdc0003f08000 */
[----:B------:R-:W-:Y:S05]  /*35b0*/  @P0 BRA `(.L_x_99) ;  /* 0x0000000000300947 */ /* 0x000fea0003800000 */
[----:B------:R-:W-:Y:S01]  /*35c0*/  ISETP.NE.AND P0, PT, R44, R51, PT ;  /* 0x000000332c00720c */ /* 0x000fe20003f05270 */
[----:B------:R-:W-:Y:S01]  /*35d0*/  IMAD.MOV.U32 R43, RZ, RZ, -0x80000 ;  /* 0xfff80000ff2b7424 */ /* 0x000fe200078e00ff */
[----:B------:R-:W-:-:S11]  /*35e0*/  MOV R42, 0x0 ;  /* 0x00000000002a7802 */ /* 0x000fd60000000f00 */
[----:B------:R-:W-:Y:S05]  /*35f0*/  @!P0 BRA `(.L_x_97) ;  /* 0x0000000000348947 */ /* 0x000fea0003800000 */
[----:B------:R-:W-:Y:S02]  /*3600*/  ISETP.NE.AND P0, PT, R44, 0x7ff00000, PT ;  /* 0x7ff000002c00780c */ /* 0x000fe40003f05270 */
[----:B------:R-:W-:Y:S02]  /*3610*/  LOP3.LUT R43, R39, 0x80000000, R37, 0x48, !PT ;  /* 0x80000000272b7812 */ /* 0x000fe400078e4825 */
[----:B------:R-:W-:-:S13]  /*3620*/  ISETP.EQ.OR P0, PT, R51, RZ, !P0 ;  /* 0x000000ff3300720c */ /* 0x000fda0004702670 */
[----:B------:R-:W-:Y:S02]  /*3630*/  @P0 LOP3.LUT R34, R43, 0x7ff00000, RZ, 0xfc, !PT ;  /* 0x7ff000002b220812 */ /* 0x000fe400078efcff */
[----:B------:R-:W-:Y:S01]  /*3640*/  @!P0 MOV R42, RZ ;  /* 0x000000ff002a8202 */ /* 0x000fe20000000f00 */
[----:B------:R-:W-:Y:S01]  /*3650*/  @P0 IMAD.MOV.U32 R42, RZ, RZ, RZ ;  /* 0x000000ffff2a0224 */ /* 0x000fe200078e00ff */
[----:B------:R-:W-:Y:S01]  /*3660*/  @P0 MOV R43, R34 ;  /* 0x00000022002b0202 */ /* 0x000fe20000000f00 */
[----:B------:R-:W-:Y:S06]  /*3670*/  BRA `(.L_x_97) ;  /* 0x0000000000147947 */ /* 0x000fec0003800000 */
.L_x_99:
[----:B------:R-:W-:Y:S01]  /*3680*/  LOP3.LUT R43, R37, 0x80000, RZ, 0xfc, !PT ;  /* 0x00080000252b7812 */ /* 0x000fe200078efcff */
[----:B------:R-:W-:Y:S01]  /*3690*/  IMAD.MOV.U32 R42, RZ, RZ, R36 ;  /* 0x000000ffff2a7224 */ /* 0x000fe200078e0024 */
[----:B------:R-:W-:Y:S06]  /*36a0*/  BRA `(.L_x_97) ;  /* 0x0000000000087947 */ /* 0x000fec0003800000 */
.L_x_98:
[----:B------:R-:W-:Y:S02]  /*36b0*/  LOP3.LUT R43, R39, 0x80000, RZ, 0xfc, !PT ;  /* 0x00080000272b7812 */ /* 0x000fe400078efcff */
[----:B------:R-:W-:-:S07]  /*36c0*/  MOV R42, R38 ;  /* 0x00000026002a7202 */ /* 0x000fce0000000f00 */
.L_x_97:
[----:B------:R-:W-:Y:S05]  /*36d0*/  BSYNC.RECONVERGENT B2 ;  /* 0x0000000000027941 */ /* 0x000fea0003800200 */
.L_x_95:
[----:B------:R-:W-:Y:S02]  /*36e0*/  HFMA2 R35, -RZ, RZ, 0, 0 ;  /* 0x00000000ff237431 */ /* 0x000fe400000001ff */
[----:B------:R-:W-:-:S04]  /*36f0*/  IMAD.MOV.U32 R34, RZ, RZ, R0 ;  /* 0x000000ffff227224 */ /* 0x000fc800078e0000 */
[----:B------:R-:W-:Y:S05]  /*3700*/  RET.REL.NODEC R34 `(_Z14update_brandesiiPiS_S_S_PdS0_P4nodeS0_S_S0_S_S_S_S_iiS_S0_S0_) ;  /* 0xffffffc8223c7950 */ /* 0x000fea0003c3ffff */
.L_x_100:
[----:B------:R-:W-:-:S00]  /*3710*/  BRA `(.L_x_100) ;  /* 0xfffffffc00fc7947 */ /* 0x000fc0000383ffff */
[----:B------:R-:W-:-:S00]  /*3720*/  NOP ;  /* 0x0000000000007918 */ /* 0x000fc00000000000 */
        /* <DEDUP_REMOVED lines=13> */
.L_x_171:


//--------------------- .text._Z7brandesiiPiS_S_S_PdS0_P4nodeS0_S_S0_S_S_S_ --------------------------
	.section	.text._Z7brandesiiPiS_S_S_PdS0_P4nodeS0_S_S0_S_S_S_,"ax",@progbits
	.align	128
        .global         _Z7brandesiiPiS_S_S_PdS0_P4nodeS0_S_S0_S_S_S_
        .type           _Z7brandesiiPiS_S_S_PdS0_P4nodeS0_S_S0_S_S_S_,@function
        .size           _Z7brandesiiPiS_S_S_PdS0_P4nodeS0_S_S0_S_S_S_,(.L_x_172 - _Z7brandesiiPiS_S_S_PdS0_P4nodeS0_S_S0_S_S_S_)
        .other          _Z7brandesiiPiS_S_S_PdS0_P4nodeS0_S_S0_S_S_S_,@"STO_CUDA_ENTRY STV_DEFAULT"
_Z7brandesiiPiS_S_S_PdS0_P4nodeS0_S_S0_S_S_S_:
.text._Z7brandesiiPiS_S_S_PdS0_P4nodeS0_S_S0_S_S_S_:
[----:B------:R-:W-:Y:S08]  /*0000*/  LDC R1, c[0x0][0x37c] ;  /* 0x0000df00ff017b82 */ /* 0x000ff00000000800 */
[----:B------:R-:W0:Y:S01]  /*0010*/  S2UR UR17, SR_CTAID.X ;  /* 0x00000000001179c3 */ /* 0x000e220000002500 */
[----:B------:R-:W0:Y:S02]  /*0020*/  LDCU UR25, c[0x0][0x380] ;  /* 0x00007000ff1977ac */ /* 0x000e240008000800 */
[----:B0-----:R-:W-:-:S06]  /*0030*/  UISETP.GE.AND UP0, UPT, UR17, UR25, UPT ;  /* 0x000000191100728c */ /* 0x001fcc000bf06270 */
[----:B------:R-:W-:-:S13]  /*0040*/  PLOP3.LUT P0, PT, PT, PT, UP0, 0x80, 0x8 ;  /* 0x000000000008781c */ /* 0x000fda0003f0f008 */
[----:B------:R-:W-:Y:S05]  /*0050*/  @P0 EXIT ;  /* 0x000000000000094d */ /* 0x000fea0003800000 */
[----:B------:R-:W0:Y:S01]  /*0060*/  S2R R0, SR_TID.X ;  /* 0x0000000000007919 */ /* 0x000e220000002100 */
[----:B------:R-:W1:Y:S01]  /*0070*/  LDCU.128 UR20, c[0x0][0x3a0] ;  /* 0x00007400ff1477ac */ /* 0x000e620008000c00 */
[----:B------:R-:W2:Y:S01]  /*0080*/  LDCU.64 UR14, c[0x0][0x3b0] ;  /* 0x00007600ff0e77ac */ /* 0x000ea20008000a00 */
[----:B------:R-:W3:Y:S01]  /*0090*/  LDCU.64 UR18, c[0x0][0x398] ;  /* 0x00007300ff1277ac */ /* 0x000ee20008000a00 */
[----:B------:R-:W4:Y:S01]  /*00a0*/  LDCU UR4, c[0x0][0x384] ;  /* 0x00007080ff0477ac */ /* 0x000f220008000800 */
[----:B------:R-:W5:Y:S01]  /*00b0*/  LDCU.64 UR12, c[0x0][0x3b8] ;  /* 0x00007700ff0c77ac */ /* 0x000f620008000a00 */
[----:B------:R-:W-:-:S04]  /*00c0*/  UIMAD UR24, UR17, UR25, UR17 ;  /* 0x00000019111872a4 */ /* 0x000fc8000f8e0211 */
[----:B------:R-:W-:Y:S02]  /*00d0*/  USHF.L.U32 UR10, UR24, 0x2, URZ ;  /* 0x00000002180a7899 */ /* 0x000fe400080006ff */
[----:B------:R-:W-:Y:S02]  /*00e0*/  USHF.L.U32 UR5, UR24, 0x3, URZ ;  /* 0x0000000318057899 */ /* 0x000fe400080006ff */
[----:B------:R-:W-:Y:S02]  /*00f0*/  USHF.R.U32.HI UR11, URZ, 0x1e, UR24 ;  /* 0x0000001eff0b7899 */ /* 0x000fe40008011618 */
[----:B------:R-:W-:Y:S01]  /*0100*/  USHF.R.U32.HI UR16, URZ, 0x1d, UR24 ;  /* 0x0000001dff107899 */ /* 0x000fe20008011618 */
[----:B0-----:R-:W-:Y:S01]  /*0110*/  IADD3 R2, PT, PT, -R0, UR25, RZ ;  /* 0x0000001900027c10 */ /* 0x001fe2000fffe1ff */
[----:B-1----:R-:W-:Y:S02]  /*0120*/  UIADD3 UR6, UP0, UPT, UR10, UR20, URZ ;  /* 0x000000140a067290 */ /* 0x002fe4000ff1e0ff */
[----:B------:R-:W-:Y:S01]  /*0130*/  UIADD3 UR8, UP1, UPT, UR5, UR22, URZ ;  /* 0x0000001605087290 */ /* 0x000fe2000ff3e0ff */
[----:B------:R-:W-:Y:S01]  /*0140*/  LEA.HI R2, R2, 0x1, RZ, 0x1b ;  /* 0x0000000102027811 */ /* 0x000fe200078fd8ff */
[----:B--2---:R-:W-:-:S02]  /*0150*/  UIADD3 UR5, UP2, UPT, UR5, UR14, URZ ;  /* 0x0000000e05057290 */ /* 0x004fc4000ff5e0ff */
[----:B---3--:R-:W-:Y:S01]  /*0160*/  UIADD3 UR10, UP3, UPT, UR10, UR18, URZ ;  /* 0x000000120a0a7290 */ /* 0x008fe2000ff7e0ff */
[----:B------:R-:W-:Y:S01]  /*0170*/  LOP3.LUT R2, R2, 0xffffff0, RZ, 0xc0, !PT ;  /* 0x0ffffff002027812 */ /* 0x000fe200078ec0ff */
[----:B----4-:R-:W-:Y:S02]  /*0180*/  UIMAD UR4, UR17, UR4, UR17 ;  /* 0x00000004110472a4 */ /* 0x010fe4000f8e0211 */
[----:B------:R-:W-:Y:S02]  /*0190*/  UIADD3.X UR7, UPT, UPT, UR11, UR21, URZ, UP0, !UPT ;  /* 0x000000150b077290 */ /* 0x000fe400087fe4ff */
[----:B------:R-:W-:Y:S02]  /*01a0*/  UIADD3.X UR9, UPT, UPT, UR16, UR23, URZ, UP1, !UPT ;  /* 0x0000001710097290 */ /* 0x000fe40008ffe4ff */
[----:B------:R-:W-:Y:S02]  /*01b0*/  UIADD3.X UR16, UPT, UPT, UR16, UR15, URZ, UP2, !UPT ;  /* 0x0000000f10107290 */ /* 0x000fe400097fe4ff */
[----:B------:R-:W-:Y:S01]  /*01c0*/  UIADD3.X UR11, UPT, UPT, UR11, UR19, URZ, UP3, !UPT ;  /* 0x000000130b0b7290 */ /* 0x000fe20009ffe4ff */
[----:B------:R-:W0:Y:S01]  /*01d0*/  LDCU.64 UR20, c[0x0][0x358] ;  /* 0x00006b00ff1477ac */ /* 0x000e220008000a00 */
[----:B------:R-:W-:-:S02]  /*01e0*/  UIADD3 UR17, UPT, UPT, UR17, 0x1, URZ ;  /* 0x0000000111117890 */ /* 0x000fc4000fffe0ff */
[----:B-----5:R-:W-:-:S12]  /*01f0*/  UIMAD.WIDE.U32 UR12, UR4, 0x8, UR12 ;  /* 0x00000008040c78a5 */ /* 0x020fd8000f8e000c */
.L_x_164:
[----:B-1----:R-:W1:Y:S01]  /*0200*/  LDCU UR4, c[0x0][0x380] ;  /* 0x00007000ff0477ac */ /* 0x002e620008000800 */
[----:B------:R-:W-:Y:S01]  /*0210*/  BSSY.RECONVERGENT B0, `(.L_x_101) ;  /* 0x0000120000007945 */ /* 0x000fe20003800200 */
[----:B-1----:R-:W-:-:S13]  /*0220*/  ISETP.GT.U32.AND P0, PT, R0, UR4, PT ;  /* 0x0000000400007c0c */ /* 0x002fda000bf04070 */
[----:B0-234-:R-:W-:Y:S05]  /*0230*/  @P0 BRA `(.L_x_102) ;  /* 0x0000001000740947 */ /* 0x01dfea0003800000 */
[----:B------:R-:W1:Y:S01]  /*0240*/  LDCU UR4, c[0x0][0x380] ;  /* 0x00007000ff0477ac */ /* 0x000e620008000800 */
[----:B------:R-:W-:Y:S01]  /*0250*/  BSSY.RECONVERGENT B1, `(.L_x_103) ;  /* 0x000002f000017945 */ /* 0x000fe20003800200 */
[----:B------:R-:W-:Y:S01]  /*0260*/  IMAD.MOV.U32 R10, RZ, RZ, R0 ;  /* 0x000000ffff0a7224 */ /* 0x000fe200078e0000 */
[----:B-1----:R-:W-:-:S04]  /*0270*/  IADD3 R9, PT, PT, -R0, UR4, RZ ;  /* 0x0000000400097c10 */ /* 0x002fc8000fffe1ff */
[C---:B------:R-:W-:Y:S02]  /*0280*/  ISETP.GE.U32.AND P0, PT, R9.reuse, 0x1e0, PT ;  /* 0x000001e00900780c */ /* 0x040fe40003f06070 */
[----:B------:R-:W-:-:S04]  /*0290*/  LEA.HI R3, R9, 0x1, RZ, 0x1b ;  /* 0x0000000109037811 */ /* 0x000fc800078fd8ff */
[C---:B------:R-:W-:Y:S02]  /*02a0*/  LOP3.LUT R12, R3.reuse, 0xf, RZ, 0xc0, !PT ;  /* 0x0000000f030c7812 */ /* 0x040fe400078ec0ff */
[C---:B------:R-:W-:Y:S02]  /*02b0*/  LOP3.LUT R11, R3.reuse, 0x7, RZ, 0xc0, !PT ;  /* 0x00000007030b7812 */ /* 0x040fe400078ec0ff */
[----:B------:R-:W-:Y:S02]  /*02c0*/  ISETP.NE.AND P1, PT, R12, RZ, PT ;  /* 0x000000ff0c00720c */ /* 0x000fe40003f25270 */
[----:B------:R-:W-:Y:S01]  /*02d0*/  LOP3.LUT R3, R3, 0x3, RZ, 0xc0, !PT ;  /* 0x0000000303037812 */ /* 0x000fe200078ec0ff */
[----:B------:R-:W-:Y:S10]  /*02e0*/  @!P0 BRA `(.L_x_104) ;  /* 0x0000000000948947 */ /* 0x000ff40003800000 */
[----:B------:R-:W1:Y:S01]  /*02f0*/  LDCU.64 UR14, c[0x0][0x3a8] ;  /* 0x00007500ff0e77ac */ /* 0x000e620008000a00 */
[----:B------:R-:W-:Y:S01]  /*0300*/  LEA.HI R2, R9, 0x1, RZ, 0x1b ;  /* 0x0000000109027811 */ /* 0x000fe200078fd8ff */
[----:B------:R-:W-:Y:S01]  /*0310*/  IMAD.MOV.U32 R10, RZ, RZ, R0 ;  /* 0x000000ffff0a7224 */ /* 0x000fe200078e0000 */
[----:B------:R-:W-:Y:S02]  /*0320*/  USHF.L.U32 UR4, UR24, 0x3, URZ ;  /* 0x0000000318047899 */ /* 0x000fe400080006ff */
[----:B------:R-:W-:Y:S01]  /*0330*/  LOP3.LUT R2, R2, 0xffffff0, RZ, 0xc0, !PT ;  /* 0x0ffffff002027812 */ /* 0x000fe200078ec0ff */
[----:B------:R-:W-:-:S03]  /*0340*/  USHF.R.U32.HI UR18, URZ, 0x1d, UR24 ;  /* 0x0000001dff127899 */ /* 0x000fc60008011618 */
[----:B------:R-:W-:-:S03]  /*0350*/  IMAD.U32 R4, RZ, RZ, UR4 ;  /* 0x00000004ff047e24 */ /* 0x000fc6000f8e00ff */
[----:B------:R-:W-:Y:S02]  /*0360*/  IMAD.U32 R5, RZ, RZ, UR18 ;  /* 0x00000012ff057e24 */ /* 0x000fe4000f8e00ff */
[----:B------:R-:W-:Y:S02]  /*0370*/  IMAD.MOV R6, RZ, RZ, -R2 ;  /* 0x000000ffff067224 */ /* 0x000fe400078e0a02 */
[----:B------:R-:W-:-:S03]  /*0380*/  IMAD.WIDE.U32 R4, R0, 0x8, R4 ;  /* 0x0000000800047825 */ /* 0x000fc600078e0004 */
[----:B-1----:R-:W-:-:S04]  /*0390*/  IADD3 R7, P2, PT, R4, UR14, RZ ;  /* 0x0000000e04077c10 */ /* 0x002fc8000ff5e0ff */
[----:B------:R-:W-:-:S04]  /*03a0*/  IADD3 R7, P3, PT, R7, 0x800, RZ ;  /* 0x0000080007077810 */ /* 0x000fc80007f7e0ff */
[----:B------:R-:W-:-:S09]  /*03b0*/  IADD3.X R8, PT, PT, RZ, UR15, R5, P3, P2 ;  /* 0x0000000fff087c10 */ /* 0x000fd20009fe4405 */
.L_x_105:
[----:B-1----:R-:W-:Y:S01]  /*03c0*/  IMAD.MOV.U32 R4, RZ, RZ, R7 ;  /* 0x000000ffff047224 */ /* 0x002fe200078e0007 */
[----:B------:R-:W-:Y:S01]  /*03d0*/  IADD3 R10, PT, PT, R10, 0x200, RZ ;  /* 0x000002000a0a7810 */ /* 0x000fe20007ffe0ff */
[----:B------:R-:W-:Y:S02]  /*03e0*/  IMAD.MOV.U32 R5, RZ, RZ, R8 ;  /* 0x000000ffff057224 */ /* 0x000fe400078e0008 */
[----:B------:R-:W-:Y:S01]  /*03f0*/  VIADD R6, R6, 0x10 ;  /* 0x0000001006067836 */ /* 0x000fe20000000000 */
[----:B------:R-:W-:Y:S02]  /*0400*/  IADD3 R7, P3, PT, R4, 0x1000, RZ ;  /* 0x0000100004077810 */ /* 0x000fe40007f7e0ff */
[----:B0-----:R1:W-:Y:S02]  /*0410*/  STG.E.64 desc[UR20][R4.64+-0x800], RZ ;  /* 0xfff800ff04007986 */ /* 0x0013e4000c101b14 */
[----:B------:R-:W-:Y:S01]  /*0420*/  ISETP.NE.AND P2, PT, R6, RZ, PT ;  /* 0x000000ff0600720c */ /* 0x000fe20003f45270 */
[----:B------:R-:W-:Y:S01]  /*0430*/  IMAD.X R8, RZ, RZ, R5, P3 ;  /* 0x000000ffff087224 */ /* 0x000fe200018e0605 */
[----:B------:R1:W-:Y:S04]  /*0440*/  STG.E.64 desc[UR20][R4.64+-0x700], RZ ;  /* 0xfff900ff04007986 */ /* 0x0003e8000c101b14 */
        /* <DEDUP_REMOVED lines=13> */
[----:B------:R1:W-:Y:S01]  /*0520*/  STG.E.64 desc[UR20][R4.64+0x700], RZ ;  /* 0x000700ff04007986 */ /* 0x0003e2000c101b14 */
[----:B------:R-:W-:Y:S05]  /*0530*/  @P2 BRA `(.L_x_105) ;  /* 0xfffffffc00a02947 */ /* 0x000fea000383ffff */
.L_x_104:
[----:B0-----:R-:W-:Y:S05]  /*0540*/  BSYNC.RECONVERGENT B1 ;  /* 0x0000000000017941 */ /* 0x001fea0003800200 */
.L_x_103:
[----:B------:R-:W-:Y:S01]  /*0550*/  BSSY.RECONVERGENT B1, `(.L_x_106) ;  /* 0x0000027000017945 */ /* 0x000fe20003800200 */
[----:B-1----:R-:W-:Y:S02]  /*0560*/  VIADD R4, R12, 0xffffffff ;  /* 0xffffffff0c047836 */ /* 0x002fe40000000000 */
[----:B------:R-:W-:Y:S01]  /*0570*/  VIADD R8, R11, 0xffffffff ;  /* 0xffffffff0b087836 */ /* 0x000fe20000000000 */
[----:B------:R-:W-:Y:S06]  /*0580*/  @!P1 BRA `(.L_x_107) ;  /* 0x00000000008c9947 */ /* 0x000fec0003800000 */
[----:B------:R-:W-:Y:S01]  /*0590*/  ISETP.GE.U32.AND P2, PT, R4, 0x7, PT ;  /* 0x000000070400780c */ /* 0x000fe20003f46070 */
[----:B------:R-:W-:Y:S01]  /*05a0*/  BSSY.RECONVERGENT B2, `(.L_x_108) ;  /* 0x000000e000027945 */ /* 0x000fe20003800200 */
[----:B------:R-:W-:-:S11]  /*05b0*/  ISETP.NE.AND P3, PT, R11, RZ, PT ;  /* 0x000000ff0b00720c */ /* 0x000fd60003f65270 */
[----:B------:R-:W-:Y:S05]  /*05c0*/  @!P2 BRA `(.L_x_109) ;  /* 0x00000000002ca947 */ /* 0x000fea0003800000 */
[----:B------:R-:W-:-:S04]  /*05d0*/  IMAD.MOV.U32 R7, RZ, RZ, 0x8 ;  /* 0x00000008ff077424 */ /* 0x000fc800078e00ff */
[----:B------:R-:W-:-:S04]  /*05e0*/  IMAD.WIDE.U32 R6, R10, R7, UR8 ;  /* 0x000000080a067e25 */ /* 0x000fc8000f8e0007 */
[----:B------:R-:W-:Y:S01]  /*05f0*/  VIADD R10, R10, 0x100 ;  /* 0x000001000a0a7836 */ /* 0x000fe20000000000 */
[----:B------:R0:W-:Y:S04]  /*0600*/  STG.E.64 desc[UR20][R6.64], RZ ;  /* 0x000000ff06007986 */ /* 0x0001e8000c101b14 */
[----:B------:R0:W-:Y:S04]  /*0610*/  STG.E.64 desc[UR20][R6.64+0x100], RZ ;  /* 0x000100ff06007986 */ /* 0x0001e8000c101b14 */
[----:B------:R0:W-:Y:S04]  /*0620*/  STG.E.64 desc[UR20][R6.64+0x200], RZ ;  /* 0x000200ff06007986 */ /* 0x0001e8000c101b14 */
[----:B------:R0:W-:Y:S04]  /*0630*/  STG.E.64 desc[UR20][R6.64+0x300], RZ ;  /* 0x000300ff06007986 */ /* 0x0001e8000c101b14 */
[----:B------:R0:W-:Y:S04]  /*0640*/  STG.E.64 desc[UR20][R6.64+0x400], RZ ;  /* 0x000400ff06007986 */ /* 0x0001e8000c101b14 */
[----:B------:R0:W-:Y:S04]  /*0650*/  STG.E.64 desc[UR20][R6.64+0x500], RZ ;  /* 0x000500ff06007986 */ /* 0x0001e8000c101b14 */
[----:B------:R0:W-:Y:S04]  /*0660*/  STG.E.64 desc[UR20][R6.64+0x600], RZ ;  /* 0x000600ff06007986 */ /* 0x0001e8000c101b14 */
[----:B------:R0:W-:Y:S02]  /*0670*/  STG.E.64 desc[UR20][R6.64+0x700], RZ ;  /* 0x000700ff06007986 */ /* 0x0001e4000c101b14 */
.L_x_109:
[----:B------:R-:W-:Y:S05]  /*0680*/  BSYNC.RECONVERGENT B2 ;  /* 0x0000000000027941 */ /* 0x000fea0003800200 */
.L_x_108:
[----:B------:R-:W-:Y:S05]  /*0690*/  @!P3 BRA `(.L_x_107) ;  /* 0x000000000048b947 */ /* 0x000fea0003800000 */
[----:B------:R-:W-:Y:S01]  /*06a0*/  ISETP.GE.U32.AND P2, PT, R8, 0x3, PT ;  /* 0x000000030800780c */ /* 0x000fe20003f46070 */
[----:B0-----:R-:W-:Y:S01]  /*06b0*/  IMAD.MOV.U32 R7, RZ, RZ, 0x8 ;  /* 0x00000008ff077424 */ /* 0x001fe200078e00ff */
[----:B------:R-:W-:-:S11]  /*06c0*/  ISETP.NE.AND P3, PT, R3, RZ, PT ;  /* 0x000000ff0300720c */ /* 0x000fd60003f65270 */
[----:B------:R-:W-:-:S04]  /*06d0*/  @P2 IMAD.WIDE.U32 R6, R10, R7, UR8 ;  /* 0x000000080a062e25 */ /* 0x000fc8000f8e0007 */
[----:B------:R-:W-:Y:S01]  /*06e0*/  @P2 VIADD R10, R10, 0x80 ;  /* 0x000000800a0a2836 */ /* 0x000fe20000000000 */
[----:B------:R1:W-:Y:S04]  /*06f0*/  @P2 STG.E.64 desc[UR20][R6.64], RZ ;  /* 0x000000ff06002986 */ /* 0x0003e8000c101b14 */
[----:B------:R1:W-:Y:S04]  /*0700*/  @P2 STG.E.64 desc[UR20][R6.64+0x100], RZ ;  /* 0x000100ff06002986 */ /* 0x0003e8000c101b14 */
[----:B------:R1:W-:Y:S04]  /*0710*/  @P2 STG.E.64 desc[UR20][R6.64+0x200], RZ ;  /* 0x000200ff06002986 */ /* 0x0003e8000c101b14 */
[----:B------:R1:W-:Y:S01]  /*0720*/  @P2 STG.E.64 desc[UR20][R6.64+0x300], RZ ;  /* 0x000300ff06002986 */ /* 0x0003e2000c101b14 */
[----:B------:R-:W-:Y:S05]  /*0730*/  @!P3 BRA `(.L_x_107) ;  /* 0x000000000020b947 */ /* 0x000fea0003800000 */
[----:B-1----:R-:W-:Y:S01]  /*0740*/  IMAD.MOV.U32 R7, RZ, RZ, 0x8 ;  /* 0x00000008ff077424 */ /* 0x002fe200078e00ff */
[----:B------:R-:W-:-:S03]  /*0750*/  ISETP.NE.AND P2, PT, R3, 0x1, PT ;  /* 0x000000010300780c */ /* 0x000fc60003f45270 */
[----:B------:R-:W-:-:S05]  /*0760*/  IMAD.WIDE.U32 R6, R10, R7, UR8 ;  /* 0x000000080a067e25 */ /* 0x000fca000f8e0007 */
[----:B------:R2:W-:Y:S05]  /*0770*/  STG.E.64 desc[UR20][R6.64], RZ ;  /* 0x000000ff06007986 */ /* 0x0005ea000c101b14 */
[----:B------:R-:W-:Y:S05]  /*0780*/  @!P2 BRA `(.L_x_107) ;  /* 0x00000000000ca947 */ /* 0x000fea0003800000 */
[----:B------:R-:W-:Y:S01]  /*0790*/  ISETP.NE.AND P2, PT, R3, 0x2, PT ;  /* 0x000000020300780c */ /* 0x000fe20003f45270 */
[----:B------:R3:W-:-:S12]  /*07a0*/  STG.E.64 desc[UR20][R6.64+0x100], RZ ;  /* 0x000100ff06007986 */ /* 0x0007d8000c101b14 */
[----:B------:R3:W-:Y:S02]  /*07b0*/  @P2 STG.E.64 desc[UR20][R6.64+0x200], RZ ;  /* 0x000200ff06002986 */ /* 0x0007e4000c101b14 */
.L_x_107:
[----:B------:R-:W-:Y:S05]  /*07c0*/  BSYNC.RECONVERGENT B1 ;  /* 0x0000000000017941 */ /* 0x000fea0003800200 */
.L_x_106:
[----:B------:R-:W-:Y:S01]  /*07d0*/  BSSY.RECONVERGENT B1, `(.L_x_110) ;  /* 0x000001c000017945 */ /* 0x000fe20003800200 */
[----:B------:R-:W-:-:S03]  /*07e0*/  IMAD.MOV.U32 R5, RZ, RZ, R0 ;  /* 0x000000ffff057224 */ /* 0x000fc600078e0000 */
[----:B------:R-:W-:Y:S05]  /*07f0*/  @!P0 BRA `(.L_x_111) ;  /* 0x0000000000648947 */ /* 0x000fea0003800000 */
[----:B------:R-:W-:Y:S02]  /*0800*/  HFMA2 R13, -RZ, RZ, 0, 0 ;  /* 0x00000000ff0d7431 */ /* 0x000fe400000001ff */
[----:B------:R-:W-:Y:S02]  /*0810*/  IMAD.MOV.U32 R5, RZ, RZ, R0 ;  /* 0x000000ffff057224 */ /* 0x000fe400078e0000 */
[----:B------:R-:W-:-:S07]  /*0820*/  IMAD.MOV.U32 R15, RZ, RZ, -0x1 ;  /* 0xffffffffff0f7424 */ /* 0x000fce00078e00ff */
.L_x_112:
[----:B01234-:R-:W-:Y:S02]  /*0830*/  IMAD.MOV.U32 R6, RZ, RZ, 0x4 ;  /* 0x00000004ff067424 */ /* 0x01ffe400078e00ff */
[----:B------:R-:W-:Y:S02]  /*0840*/  VIADD R13, R13, 0x10 ;  /* 0x000000100d0d7836 */ /* 0x000fe40000000000 */
[----:B------:R-:W-:-:S03]  /*0850*/  IMAD.WIDE.U32 R6, R5, R6, UR10 ;  /* 0x0000000a05067e25 */ /* 0x000fc6000f8e0006 */
[----:B------:R-:W-:Y:S01]  /*0860*/  ISETP.NE.AND P2, PT, R13, R2, PT ;  /* 0x000000020d00720c */ /* 0x000fe20003f45270 */
[----:B------:R-:W-:Y:S01]  /*0870*/  VIADD R5, R5, 0x200 ;  /* 0x0000020005057836 */ /* 0x000fe20000000000 */
[----:B------:R4:W-:Y:S04]  /*0880*/  STG.E desc[UR20][R6.64], R15 ;  /* 0x0000000f06007986 */ /* 0x0009e8000c101914 */
        /* <DEDUP_REMOVED lines=14> */
[----:B------:R4:W-:Y:S01]  /*0970*/  STG.E desc[UR20][R6.64+0x780], R15 ;  /* 0x0007800f06007986 */ /* 0x0009e2000c101914 */
[----:B------:R-:W-:Y:S05]  /*0980*/  @P2 BRA `(.L_x_112) ;  /* 0xfffffffc00a82947 */ /* 0x000fea000383ffff */
.L_x_111:
[----:B------:R-:W-:Y:S05]  /*0990*/  BSYNC.RECONVERGENT B1 ;  /* 0x0000000000017941 */ /* 0x000fea0003800200 */
.L_x_110:
[----:B------:R-:W-:Y:S04]  /*09a0*/  BSSY.RECONVERGENT B1, `(.L_x_113) ;  /* 0x0000028000017945 */ /* 0x000fe80003800200 */
[----:B------:R-:W-:Y:S05]  /*09b0*/  @!P1 BRA `(.L_x_114) ;  /* 0x0000000000989947 */ /* 0x000fea0003800000 */
[----:B------:R-:W-:Y:S01]  /*09c0*/  ISETP.GE.U32.AND P2, PT, R4, 0x7, PT ;  /* 0x000000070400780c */ /* 0x000fe20003f46070 */
[----:B------:R-:W-:Y:S01]  /*09d0*/  BSSY.RECONVERGENT B2, `(.L_x_115) ;  /* 0x000000f000027945 */ /* 0x000fe20003800200 */
[----:B------:R-:W-:-:S11]  /*09e0*/  ISETP.NE.AND P3, PT, R11, RZ, PT ;  /* 0x000000ff0b00720c */ /* 0x000fd60003f65270 */
[----:B------:R-:W-:Y:S05]  /*09f0*/  @!P2 BRA `(.L_x_116) ;  /* 0x000000000030a947 */ /* 0x000fea0003800000 */
[----:B01234-:R-:W-:Y:S02]  /*0a00*/  IMAD.MOV.U32 R6, RZ, RZ, 0x4 ;  /* 0x00000004ff067424 */ /* 0x01ffe400078e00ff */
[----:B------:R-:W-:Y:S02]  /*0a10*/  IMAD.MOV.U32 R13, RZ, RZ, -0x1 ;  /* 0xffffffffff0d7424 */ /* 0x000fe400078e00ff */
[----:B------:R-:W-:-:S04]  /*0a20*/  IMAD.WIDE.U32 R6, R5, R6, UR10 ;  /* 0x0000000a05067e25 */ /* 0x000fc8000f8e0006 */
        /* <DEDUP_REMOVED lines=8> */
[----:B------:R0:W-:Y:S02]  /*0ab0*/  STG.E desc[UR20][R6.64+0x380], R13 ;  /* 0x0003800d06007986 */ /* 0x0001e4000c101914 */
.L_x_116:
[----:B------:R-:W-:Y:S05]  /*0ac0*/  BSYNC.RECONVERGENT B2 ;  /* 0x0000000000027941 */ /* 0x000fea0003800200 */
.L_x_115:
[----:B------:R-:W-:Y:S05]  /*0ad0*/  @!P3 BRA `(.L_x_114) ;  /* 0x000000000050b947 */ /* 0x000fea0003800000 */
[----:B------:R-:W-:Y:S02]  /*0ae0*/  ISETP.GE.U32.AND P2, PT, R8, 0x3, PT ;  /* 0x000000030800780c */ /* 0x000fe40003f46070 */
[----:B01234-:R-:W-:Y:S02]  /*0af0*/  MOV R6, 0x4 ;  /* 0x0000000400067802 */ /* 0x01ffe40000000f00 */
[----:B------:R-:W-:-:S09]  /*0b00*/  ISETP.NE.AND P3, PT, R3, RZ, PT ;  /* 0x000000ff0300720c */ /* 0x000fd20003f65270 */
[----:B------:R-:W-:-:S04]  /*0b10*/  @P2 IMAD.WIDE.U32 R6, R5, R6, UR10 ;  /* 0x0000000a05062e25 */ /* 0x000fc8000f8e0006 */
[----:B------:R-:W-:Y:S02]  /*0b20*/  @P2 IMAD.MOV.U32 R13, RZ, RZ, -0x1 ;  /* 0xffffffffff0d2424 */ /* 0x000fe400078e00ff */
[----:B------:R-:W-:-:S03]  /*0b30*/  @P2 VIADD R5, R5, 0x80 ;  /* 0x0000008005052836 */ /* 0x000fc60000000000 */
[----:B------:R0:W-:Y:S04]  /*0b40*/  @P2 STG.E desc[UR20][R6.64], R13 ;  /* 0x0000000d06002986 */ /* 0x0001e8000c101914 */
[----:B------:R0:W-:Y:S04]  /*0b50*/  @P2 STG.E desc[UR20][R6.64+0x80], R13 ;  /* 0x0000800d06002986 */ /* 0x0001e8000c101914 */
[----:B------:R0:W-:Y:S04]  /*0b60*/  @P2 STG.E desc[UR20][R6.64+0x100], R13 ;  /* 0x0001000d06002986 */ /* 0x0001e8000c101914 */
[----:B------:R0:W-:Y:S01]  /*0b70*/  @P2 STG.E desc[UR20][R6.64+0x180], R13 ;  /* 0x0001800d06002986 */ /* 0x0001e2000c101914 */
[----:B------:R-:W-:Y:S05]  /*0b80*/  @!P3 BRA `(.L_x_114) ;  /* 0x000000000024b947 */ /* 0x000fea0003800000 */
[----:B0-----:R-:W-:Y:S01]  /*0b90*/  IMAD.MOV.U32 R6, RZ, RZ, 0x4 ;  /* 0x00000004ff067424 */ /* 0x001fe200078e00ff */
[----:B------:R-:W-:Y:S01]  /*0ba0*/  ISETP.NE.AND P2, PT, R3, 0x1, PT ;  /* 0x000000010300780c */ /* 0x000fe20003f45270 */
[----:B------:R-:W-:Y:S02]  /*0bb0*/  IMAD.MOV.U32 R13, RZ, RZ, -0x1 ;  /* 0xffffffffff0d7424 */ /* 0x000fe400078e00ff */
[----:B------:R-:W-:-:S05]  /*0bc0*/  IMAD.WIDE.U32 R6, R5, R6, UR10 ;  /* 0x0000000a05067e25 */ /* 0x000fca000f8e0006 */
[----:B------:R0:W-:Y:S05]  /*0bd0*/  STG.E desc[UR20][R6.64], R13 ;  /* 0x0000000d06007986 */ /* 0x0001ea000c101914 */
[----:B------:R-:W-:Y:S05]  /*0be0*/  @!P2 BRA `(.L_x_114) ;  /* 0x00000000000ca947 */ /* 0x000fea0003800000 */
[----:B------:R-:W-:Y:S01]  /*0bf0*/  ISETP.NE.AND P2, PT, R3, 0x2, PT ;  /* 0x000000020300780c */ /* 0x000fe20003f45270 */
[----:B------:R1:W-:-:S12]  /*0c00*/  STG.E desc[UR20][R6.64+0x80], R13 ;  /* 0x0000800d06007986 */ /* 0x0003d8000c101914 */
[----:B------:R1:W-:Y:S02]  /*0c10*/  @P2 STG.E desc[UR20][R6.64+0x100], R13 ;  /* 0x0001000d06002986 */ /* 0x0003e4000c101914 */
.L_x_114:
[----:B------:R-:W-:Y:S05]  /*0c20*/  BSYNC.RECONVERGENT B1 ;  /* 0x0000000000017941 */ /* 0x000fea0003800200 */
.L_x_113:
[----:B------:R-:W-:Y:S01]  /*0c30*/  ISETP.GE.U32.AND P3, PT, R9, 0xe0, PT ;  /* 0x000000e00900780c */ /* 0x000fe20003f66070 */
[----:B------:R-:W-:Y:S01]  /*0c40*/  BSSY.RECONVERGENT B1, `(.L_x_117) ;  /* 0x0000019000017945 */ /* 0x000fe20003800200 */
[----:B------:R-:W-:Y:S01]  /*0c50*/  ISETP.NE.AND P2, PT, R11, RZ, PT ;  /* 0x000000ff0b00720c */ /* 0x000fe20003f45270 */
[----:B------:R-:W-:-:S10]  /*0c60*/  IMAD.MOV.U32 R5, RZ, RZ, R0 ;  /* 0x000000ffff057224 */ /* 0x000fd400078e0000 */
[----:B------:R-:W-:Y:S05]  /*0c70*/  @!P3 BRA `(.L_x_118) ;  /* 0x000000000054b947 */ /* 0x000fea0003800000 */
[----:B------:R-:W-:Y:S01]  /*0c80*/  LEA.HI R11, R9, 0x1, RZ, 0x1b ;  /* 0x00000001090b7811 */ /* 0x000fe200078fd8ff */
[----:B------:R-:W-:Y:S02]  /*0c90*/  IMAD.MOV.U32 R10, RZ, RZ, RZ ;  /* 0x000000ffff0a7224 */ /* 0x000fe400078e00ff */
[----:B------:R-:W-:Y:S01]  /*0ca0*/  IMAD.MOV.U32 R5, RZ, RZ, R0 ;  /* 0x000000ffff057224 */ /* 0x000fe200078e0000 */
[----:B------:R-:W-:-:S07]  /*0cb0*/  LOP3.LUT R11, R11, 0xffffff8, RZ, 0xc0, !PT ;  /* 0x0ffffff80b0b7812 */ /* 0x000fce00078ec0ff */
.L_x_119:
[----:B------:R-:W5:Y:S01]  /*0cc0*/  LDCU.64 UR14, c[0x0][0x3c8] ;  /* 0x00007900ff0e77ac */ /* 0x000f620008000a00 */
[C---:B01234-:R-:W-:Y:S01]  /*0cd0*/  IADD3 R7, P3, PT, R5.reuse, UR24, RZ ;  /* 0x0000001805077c10 */ /* 0x05ffe2000ff7e0ff */
[----:B------:R-:W-:Y:S01]  /*0ce0*/  VIADD R5, R5, 0x100 ;  /* 0x0000010005057836 */ /* 0x000fe20000000000 */
[----:B------:R-:W-:-:S03]  /*0cf0*/  IADD3 R10, PT, PT, R10, 0x8, RZ ;  /* 0x000000080a0a7810 */ /* 0x000fc60007ffe0ff */
[----:B------:R-:W-:Y:S01]  /*0d00*/  IMAD.X R12, RZ, RZ, RZ, P3 ;  /* 0x000000ffff0c7224 */ /* 0x000fe200018e06ff */
[----:B-----5:R-:W-:-:S04]  /*0d10*/  LEA R6, P3, R7, UR14, 0x2 ;  /* 0x0000000e07067c11 */ /* 0x020fc8000f8610ff */
[----:B------:R-:W-:Y:S02]  /*0d20*/  LEA.HI.X R7, R7, UR15, R12, 0x2, P3 ;  /* 0x0000000f07077c11 */ /* 0x000fe400098f140c */
[----:B------:R-:W-:-:S03]  /*0d30*/  ISETP.NE.AND P3, PT, R10, R11, PT ;  /* 0x0000000b0a00720c */ /* 0x000fc60003f65270 */
[----:B------:R0:W-:Y:S04]  /*0d40*/  STG.E desc[UR20][R6.64], RZ ;  /* 0x000000ff06007986 */ /* 0x0001e8000c101914 */
[----:B------:R0:W-:Y:S04]  /*0d50*/  STG.E desc[UR20][R6.64+0x80], RZ ;  /* 0x000080ff06007986 */ /* 0x0001e8000c101914 */
[----:B------:R0:W-:Y:S04]  /*0d60*/  STG.E desc[UR20][R6.64+0x100], RZ ;  /* 0x000100ff06007986 */ /* 0x0001e8000c101914 */
[----:B------:R0:W-:Y:S04]  /*0d70*/  STG.E desc[UR20][R6.64+0x180], RZ ;  /* 0x000180ff06007986 */ /* 0x0001e8000c101914 */
[----:B------:R0:W-:Y:S04]  /*0d80*/  STG.E desc[UR20][R6.64+0x200], RZ ;  /* 0x000200ff06007986 */ /* 0x0001e8000c101914 */
[----:B------:R0:W-:Y:S04]  /*0d90*/  STG.E desc[UR20][R6.64+0x280], RZ ;  /* 0x000280ff06007986 */ /* 0x0001e8000c101914 */
[----:B------:R0:W-:Y:S04]  /*0da0*/  STG.E desc[UR20][R6.64+0x300], RZ ;  /* 0x000300ff06007986 */ /* 0x0001e8000c101914 */
[----:B------:R0:W-:Y:S01]  /*0db0*/  STG.E desc[UR20][R6.64+0x380], RZ ;  /* 0x000380ff06007986 */ /* 0x0001e2000c101914 */
[----:B------:R-:W-:Y:S05]  /*0dc0*/  @P3 BRA `(.L_x_119) ;  /* 0xfffffffc00bc3947 */ /* 0x000fea000383ffff */
.L_x_118:
[----:B------:R-:W-:Y:S05]  /*0dd0*/  BSYNC.RECONVERGENT B1 ;  /* 0x0000000000017941 */ /* 0x000fea0003800200 */
.L_x_117:
[----:B------:R-:W-:Y:S04]  /*0de0*/  BSSY.RECONVERGENT B1, `(.L_x_120) ;  /* 0x0000025000017945 */ /* 0x000fe80003800200 */
[----:B------:R-:W-:Y:S05]  /*0df0*/  @!P2 BRA `(.L_x_121) ;  /* 0x00000000008ca947 */ /* 0x000fea0003800000 */
[----:B------:R-:W-:Y:S01]  /*0e00*/  ISETP.GE.U32.AND P4, PT, R8, 0x3, PT ;  /* 0x000000030800780c */ /* 0x000fe20003f86070 */
[----:B------:R-:W-:Y:S01]  /*0e10*/  BSSY.RECONVERGENT B2, `(.L_x_122) ;  /* 0x000000d000027945 */ /* 0x000fe20003800200 */
[----:B------:R-:W-:-:S11]  /*0e20*/  ISETP.NE.AND P3, PT, R3, RZ, PT ;  /* 0x000000ff0300720c */ /* 0x000fd60003f65270 */
[----:B------:R-:W-:Y:S05]  /*0e30*/  @!P4 BRA `(.L_x_123) ;  /* 0x000000000028c947 */ /* 0x000fea0003800000 */
[----:B------:R-:W5:Y:S01]  /*0e40*/  LDCU.64 UR14, c[0x0][0x3c8] ;  /* 0x00007900ff0e77ac */ /* 0x000f620008000a00 */
[C---:B01234-:R-:W-:Y:S01]  /*0e50*/  IADD3 R7, P4, PT, R5.reuse, UR24, RZ ;  /* 0x0000001805077c10 */ /* 0x05ffe2000ff9e0ff */
[----:B------:R-:W-:-:S04]  /*0e60*/  VIADD R5, R5, 0x80 ;  /* 0x0000008005057836 */ /* 0x000fc80000000000 */
[----:B------:R-:W-:Y:S01]  /*0e70*/  IMAD.X R10, RZ, RZ, RZ, P4 ;  /* 0x000000ffff0a7224 */ /* 0x000fe200020e06ff */
[----:B-----5:R-:W-:-:S04]  /*0e80*/  LEA R6, P4, R7, UR14, 0x2 ;  /* 0x0000000e07067c11 */ /* 0x020fc8000f8810ff */
[----:B------:R-:W-:-:S05]  /*0e90*/  LEA.HI.X R7, R7, UR15, R10, 0x2, P4 ;  /* 0x0000000f07077c11 */ /* 0x000fca000a0f140a */
[----:B------:R0:W-:Y:S04]  /*0ea0*/  STG.E desc[UR20][R6.64], RZ ;  /* 0x000000ff06007986 */ /* 0x0001e8000c101914 */
[----:B------:R0:W-:Y:S04]  /*0eb0*/  STG.E desc[UR20][R6.64+0x80], RZ ;  /* 0x000080ff06007986 */ /* 0x0001e8000c101914 */
[----:B------:R0:W-:Y:S04]  /*0ec0*/  STG.E desc[UR20][R6.64+0x100], RZ ;  /* 0x000100ff06007986 */ /* 0x0001e8000c101914 */
[----:B------:R0:W-:Y:S02]  /*0ed0*/  STG.E desc[UR20][R6.64+0x180], RZ ;  /* 0x000180ff06007986 */ /* 0x0001e4000c101914 */
.L_x_123:
[----:B------:R-:W-:Y:S05]  /*0ee0*/  BSYNC.RECONVERGENT B2 ;  /* 0x0000000000027941 */ /* 0x000fea0003800200 */
.L_x_122:
[----:B------:R-:W-:Y:S05]  /*0ef0*/  @!P3 BRA `(.L_x_121) ;  /* 0x00000000004cb947 */ /* 0x000fea0003800000 */
[C---:B------:R-:W-:Y:S01]  /*0f00*/  LOP3.LUT P3, RZ, R9.reuse, 0x20, RZ, 0xc0, !PT ;  /* 0x0000002009ff7812 */ /* 0x040fe2000786c0ff */
[----:B------:R-:W-:Y:S01]  /*0f10*/  BSSY.RECONVERGENT B2, `(.L_x_124) ;  /* 0x000000c000027945 */ /* 0x000fe20003800200 */
[----:B------:R-:W-:-:S11]  /*0f20*/  LOP3.LUT P4, RZ, R9, 0x60, RZ, 0xc0, !PT ;  /* 0x0000006009ff7812 */ /* 0x000fd6000788c0ff */
[----:B01----:R-:W0:Y:S02]  /*0f30*/  @!P3 LDC.64 R12, c[0x0][0x3c8] ;  /* 0x0000f200ff0cbb82 */ /* 0x003e240000000a00 */
[----:B------:R-:W-:Y:S05]  /*0f40*/  @!P4 BRA `(.L_x_125) ;  /* 0x000000000020c947 */ /* 0x000fea0003800000 */
[----:B------:R-:W1:Y:S01]  /*0f50*/  LDCU.64 UR14, c[0x0][0x3c8] ;  /* 0x00007900ff0e77ac */ /* 0x000e620008000a00 */
[C---:B--234-:R-:W-:Y:S01]  /*0f60*/  IADD3 R7, P4, PT, R5.reuse, UR24, RZ ;  /* 0x0000001805077c10 */ /* 0x05cfe2000ff9e0ff */
[----:B------:R-:W-:-:S04]  /*0f70*/  VIADD R5, R5, 0x40 ;  /* 0x0000004005057836 */ /* 0x000fc80000000000 */
[----:B------:R-:W-:Y:S01]  /*0f80*/  IMAD.X R10, RZ, RZ, RZ, P4 ;  /* 0x000000ffff0a7224 */ /* 0x000fe200020e06ff */
[----:B-1----:R-:W-:-:S04]  /*0f90*/  LEA R6, P4, R7, UR14, 0x2 ;  /* 0x0000000e07067c11 */ /* 0x002fc8000f8810ff */
[----:B------:R-:W-:-:S05]  /*0fa0*/  LEA.HI.X R7, R7, UR15, R10, 0x2, P4 ;  /* 0x0000000f07077c11 */ /* 0x000fca000a0f140a */
[----:B------:R1:W-:Y:S04]  /*0fb0*/  STG.E desc[UR20][R6.64], RZ ;  /* 0x000000ff06007986 */ /* 0x0003e8000c101914 */
[----:B------:R1:W-:Y:S02]  /*0fc0*/  STG.E desc[UR20][R6.64+0x80], RZ ;  /* 0x000080ff06007986 */ /* 0x0003e4000c101914 */
.L_x_125:
[----:B------:R-:W-:Y:S05]  /*0fd0*/  BSYNC.RECONVERGENT B2 ;  /* 0x0000000000027941 */ /* 0x000fea0003800200 */
.L_x_124:
[----:B------:R-:W-:-:S05]  /*0fe0*/  @!P3 IADD3 R5, P4, PT, R5, UR24, RZ ;  /* 0x000000180505bc10 */ /* 0x000fca000ff9e0ff */
[----:B------:R-:W-:Y:S01]  /*0ff0*/  @!P3 IMAD.X R10, RZ, RZ, RZ, P4 ;  /* 0x000000ffff0ab224 */ /* 0x000fe200020e06ff */
[----:B01234-:R-:W-:-:S04]  /*1000*/  @!P3 LEA R6, P4, R5, R12, 0x2 ;  /* 0x0000000c0506b211 */ /* 0x01ffc800078810ff */
[----:B------:R-:W-:-:S05]  /*1010*/  @!P3 LEA.HI.X R7, R5, R13, R10, 0x2, P4 ;  /* 0x0000000d0507b211 */ /* 0x000fca00020f140a */
[----:B------:R0:W-:Y:S04]  /*1020*/  @!P3 STG.E desc[UR20][R6.64], RZ ;  /* 0x000000ff0600b986 */ /* 0x0001e8000c101914 */
.L_x_121:
[----:B------:R-:W-:Y:S05]  /*1030*/  BSYNC.RECONVERGENT B1 ;  /* 0x0000000000017941 */ /* 0x000fea0003800200 */
.L_x_120:
[----:B------:R-:W-:Y:S01]  /*1040*/  BSSY.RECONVERGENT B1, `(.L_x_126) ;  /* 0x000001c000017945 */ /* 0x000fe20003800200 */
[----:B------:R-:W-:Y:S01]  /*1050*/  IMAD.U32 R10, RZ, RZ, UR5 ;  /* 0x00000005ff0a7e24 */ /* 0x000fe2000f8e00ff */
[----:B------:R-:W-:Y:S01]  /*1060*/  MOV R9, R0 ;  /* 0x0000000000097202 */ /* 0x000fe20000000f00 */
[----:B------:R-:W-:Y:S01]  /*1070*/  IMAD.U32 R11, RZ, RZ, UR16 ;  /* 0x00000010ff0b7e24 */ /* 0x000fe2000f8e00ff */
[----:B------:R-:W-:Y:S06]  /*1080*/  @!P0 BRA `(.L_x_127) ;  /* 0x00000000005c8947 */ /* 0x000fec0003800000 */
[----:B------:R-:W-:Y:S02]  /*1090*/  IMAD.MOV.U32 R5, RZ, RZ, RZ ;  /* 0x000000ffff057224 */ /* 0x000fe400078e00ff */
[----:B------:R-:W-:-:S07]  /*10a0*/  IMAD.MOV.U32 R9, RZ, RZ, R0 ;  /* 0x000000ffff097224 */ /* 0x000fce00078e0000 */
.L_x_128:
[----:B01234-:R-:W-:-:S04]  /*10b0*/  IMAD.WIDE.U32 R6, R9, 0x8, R10 ;  /* 0x0000000809067825 */ /* 0x01ffc800078e000a */
[----:B------:R-:W-:Y:S01]  /*10c0*/  VIADD R5, R5, 0x10 ;  /* 0x0000001005057836 */ /* 0x000fe20000000000 */
[----:B------:R0:W-:Y:S01]  /*10d0*/  STG.E.64 desc[UR20][R6.64], RZ ;  /* 0x000000ff06007986 */ /* 0x0001e2000c101b14 */
[----:B------:R-:W-:-:S03]  /*10e0*/  VIADD R9, R9, 0x200 ;  /* 0x0000020009097836 */ /* 0x000fc60000000000 */
[----:B------:R0:W-:Y:S01]  /*10f0*/  STG.E.64 desc[UR20][R6.64+0x100], RZ ;  /* 0x000100ff06007986 */ /* 0x0001e2000c101b14 */
[----:B------:R-:W-:-:S03]  /*1100*/  ISETP.NE.AND P0, PT, R5, R2, PT ;  /* 0x000000020500720c */ /* 0x000fc60003f05270 */
        /* <DEDUP_REMOVED lines=15> */
.L_x_127:
[----:B------:R-:W-:Y:S05]  /*1200*/  BSYNC.RECONVERGENT B1 ;  /* 0x0000000000017941 */ /* 0x000fea0003800200 */
.L_x_126:
[----:B------:R-:W-:Y:S05]  /*1210*/  @!P1 BRA `(.L_x_102) ;  /* 0x00000000007c9947 */ /* 0x000fea0003800000 */
[----:B------:R-:W-:Y:S01]  /*1220*/  ISETP.GE.U32.AND P0, PT, R4, 0x7, PT ;  /* 0x000000070400780c */ /* 0x000fe20003f06070 */
[----:B------:R-:W-:-:S12]  /*1230*/  BSSY.RECONVERGENT B1, `(.L_x_129) ;  /* 0x000000c000017945 */ /* 0x000fd80003800200 */
[----:B------:R-:W-:Y:S05]  /*1240*/  @!P0 BRA `(.L_x_130) ;  /* 0x0000000000288947 */ /* 0x000fea0003800000 */
[----:B------:R-:W-:-:S04]  /*1250*/  IMAD.WIDE.U32 R4, R9, 0x8, R10 ;  /* 0x0000000809047825 */ /* 0x000fc800078e000a */
        /* <DEDUP_REMOVED lines=9> */
.L_x_130:
[----:B------:R-:W-:Y:S05]  /*12f0*/  BSYNC.RECONVERGENT B1 ;  /* 0x0000000000017941 */ /* 0x000fea0003800200 */
.L_x_129:
[----:B------:R-:W-:Y:S05]  /*1300*/  @!P2 BRA `(.L_x_102) ;  /* 0x000000000040a947 */ /* 0x000fea0003800000 */
[----:B------:R-:W-:Y:S02]  /*1310*/  ISETP.GE.U32.AND P0, PT, R8, 0x3, PT ;  /* 0x000000030800780c */ /* 0x000fe40003f06070 */
[----:B------:R-:W-:-:S11]  /*1320*/  ISETP.NE.AND P1, PT, R3, RZ, PT ;  /* 0x000000ff0300720c */ /* 0x000fd60003f25270 */
[----:B0-----:R-:W-:-:S04]  /*1330*/  @P0 IMAD.WIDE.U32 R4, R9, 0x8, R10 ;  /* 0x0000000809040825 */ /* 0x001fc800078e000a */
[----:B------:R-:W-:Y:S01]  /*1340*/  @P0 VIADD R9, R9, 0x80 ;  /* 0x0000008009090836 */ /* 0x000fe20000000000 */
[----:B------:R0:W-:Y:S04]  /*1350*/  @P0 STG.E.64 desc[UR20][R4.64], RZ ;  /* 0x000000ff04000986 */ /* 0x0001e8000c101b14 */
[----:B------:R0:W-:Y:S04]  /*1360*/  @P0 STG.E.64 desc[UR20][R4.64+0x100], RZ ;  /* 0x000100ff04000986 */ /* 0x0001e8000c101b14 */
[----:B------:R0:W-:Y:S04]  /*1370*/  @P0 STG.E.64 desc[UR20][R4.64+0x200], RZ ;  /* 0x000200ff04000986 */ /* 0x0001e8000c101b14 */
[----:B------:R0:W-:Y:S01]  /*1380*/  @P0 STG.E.64 desc[UR20][R4.64+0x300], RZ ;  /* 0x000300ff04000986 */ /* 0x0001e2000c101b14 */
[----:B------:R-:W-:Y:S05]  /*1390*/  @!P1 BRA `(.L_x_102) ;  /* 0x00000000001c9947 */ /* 0x000fea0003800000 */
[----:B0-----:R-:W-:Y:S01]  /*13a0*/  IMAD.WIDE.U32 R4, R9, 0x8, R10 ;  /* 0x0000000809047825 */ /* 0x001fe200078e000a */
[----:B------:R-:W-:-:S04]  /*13b0*/  ISETP.NE.AND P0, PT, R3, 0x1, PT ;  /* 0x000000010300780c */ /* 0x000fc80003f05270 */
[----:B------:R0:W-:Y:S09]  /*13c0*/  STG.E.64 desc[UR20][R4.64], RZ ;  /* 0x000000ff04007986 */ /* 0x0001f2000c101b14 */
[----:B------:R-:W-:Y:S05]  /*13d0*/  @!P0 BRA `(.L_x_102) ;  /* 0x00000000000c8947 */ /* 0x000fea0003800000 */
[----:B------:R-:W-:Y:S01]  /*13e0*/  ISETP.NE.AND P0, PT, R3, 0x2, PT ;  /* 0x000000020300780c */ /* 0x000fe20003f05270 */
[----:B------:R0:W-:-:S12]  /*13f0*/  STG.E.64 desc[UR20][R4.64+0x100], RZ ;  /* 0x000100ff04007986 */ /* 0x0001d8000c101b14 */
[----:B------:R0:W-:Y:S02]  /*1400*/  @P0 STG.E.64 desc[UR20][R4.64+0x200], RZ ;  /* 0x000200ff04000986 */ /* 0x0001e4000c101b14 */
.L_x_102:
[----:B0-----:R-:W-:Y:S05]  /*1410*/  BSYNC.RECONVERGENT B0 ;  /* 0x0000000000007941 */ /* 0x001fea0003800200 */
.L_x_101:
[----:B------:R-:W-:Y:S01]  /*1420*/  ISETP.NE.AND P0, PT, R0, RZ, PT ;  /* 0x000000ff0000720c */ /* 0x000fe20003f05270 */
[----:B------:R-:W-:-:S12]  /*1430*/  BSSY.RECONVERGENT B0, `(.L_x_131) ;  /* 0x000001d000007945 */ /* 0x000fd80003800200 */
[----:B------:R-:W-:Y:S05]  /*1440*/  @P0 BRA `(.L_x_132) ;  /* 0x00000000006c0947 */ /* 0x000fea0003800000 */
[----:B------:R-:W0:Y:S01]  /*1450*/  S2UR UR14, SR_CgaCtaId ;  /* 0x00000000000e79c3 */ /* 0x000e220000008800 */
[----:B------:R-:W-:Y:S02]  /*1460*/  UIMAD.WIDE.U32 UR18, UR17, 0x8, UR8 ;  /* 0x00000008111278a5 */ /* 0x000fe4000f8e0008 */
[----:B------:R-:W-:Y:S01]  /*1470*/  IMAD.U32 R3, RZ, RZ, UR17 ;  /* 0x00000011ff037e24 */ /* 0x000fe2000f8e00ff */
[----:B------:R-:W-:Y:S01]  /*1480*/  UIMAD.WIDE.U32 UR22, UR17, 0x4, UR10 ;  /* 0x00000004111678a5 */ /* 0x000fe2000f8e000a */
[----:B------:R-:W-:Y:S01]  /*1490*/  IMAD.U32 R10, RZ, RZ, UR6 ;  /* 0x00000006ff0a7e24 */ /* 0x000fe2000f8e00ff */
[----:B------:R-:W-:Y:S01]  /*14a0*/  UMOV UR4, 0x400 ;  /* 0x0000040000047882 */ /* 0x000fe20000000000 */
[----:B------:R-:W-:Y:S01]  /*14b0*/  MOV R11, UR7 ;  /* 0x00000007000b7c02 */ /* 0x000fe20008000f00 */
[----:B------:R-:W-:Y:S02]  /*14c0*/  IMAD.MOV.U32 R4, RZ, RZ, 0x0 ;  /* 0x00000000ff047424 */ /* 0x000fe400078e00ff */
[----:B------:R-:W-:Y:S01]  /*14d0*/  IMAD.MOV.U32 R5, RZ, RZ, 0x3ff00000 ;  /* 0x3ff00000ff057424 */ /* 0x000fe200078e00ff */
[----:B------:R-:W-:Y:S01]  /*14e0*/  MOV R9, UR23 ;  /* 0x0000001700097c02 */ /* 0x000fe20008000f00 */
[----:B-1234-:R-:W-:Y:S01]  /*14f0*/  IMAD.U32 R6, RZ, RZ, UR18 ;  /* 0x00000012ff067e24 */ /* 0x01efe2000f8e00ff */
[----:B------:R1:W-:Y:S01]  /*1500*/  STG.E desc[UR20][R10.64], R3 ;  /* 0x000000030a007986 */ /* 0x0003e2000c101914 */
[----:B------:R-:W-:-:S02]  /*1510*/  IMAD.U32 R7, RZ, RZ, UR19 ;  /* 0x00000013ff077e24 */ /* 0x000fc4000f8e00ff */
[----:B------:R-:W-:Y:S02]  /*1520*/  IMAD.U32 R8, RZ, RZ, UR22 ;  /* 0x00000016ff087e24 */ /* 0x000fe4000f8e00ff */
[----:B------:R-:W-:Y:S01]  /*1530*/  IMAD.U32 R19, RZ, RZ, UR17 ;  /* 0x00000011ff137e24 */ /* 0x000fe2000f8e00ff */
[----:B------:R1:W-:Y:S01]  /*1540*/  STG.E.64 desc[UR20][R6.64], R4 ;  /* 0x0000000406007986 */ /* 0x0003e2000c101b14 */
[----:B------:R-:W-:Y:S02]  /*1550*/  IMAD.U32 R12, RZ, RZ, UR12 ;  /* 0x0000000cff0c7e24 */ /* 0x000fe4000f8e00ff */
[----:B------:R-:W-:Y:S01]  /*1560*/  IMAD.U32 R13, RZ, RZ, UR13 ;  /* 0x0000000dff0d7e24 */ /* 0x000fe2000f8e00ff */
[----:B------:R1:W-:Y:S01]  /*1570*/  STG.E desc[UR20][R8.64], RZ ;  /* 0x000000ff08007986 */ /* 0x0003e2000c101914 */
[----:B------:R-:W-:Y:S01]  /*1580*/  IMAD.MOV.U32 R16, RZ, RZ, 0x1 ;  /* 0x00000001ff107424 */ /* 0x000fe200078e00ff */
[----:B0-----:R-:W-:Y:S01]  /*1590*/  ULEA UR4, UR14, UR4, 0x18 ;  /* 0x000000040e047291 */ /* 0x001fe2000f8ec0ff */
[----:B------:R-:W-:Y:S01]  /*15a0*/  IMAD.MOV.U32 R17, RZ, RZ, 0x1 ;  /* 0x00000001ff117424 */ /* 0x000fe200078e00ff */
[----:B------:R1:W-:Y:S01]  /*15b0*/  STG.E desc[UR20][R12.64], R19 ;  /* 0x000000130c007986 */ /* 0x0003e2000c101914 */
[----:B------:R-:W-:-:S02]  /*15c0*/  IMAD.U32 R14, RZ, RZ, UR12 ;  /* 0x0000000cff0e7e24 */ /* 0x000fc4000f8e00ff */
[----:B------:R-:W-:-:S04]  /*15d0*/  IMAD.U32 R15, RZ, RZ, UR13 ;  /* 0x0000000dff0f7e24 */ /* 0x000fc8000f8e00ff */
[----:B------:R1:W-:Y:S04]  /*15e0*/  STS.64 [UR4], R16 ;  /* 0x00000010ff007988 */ /* 0x0003e80008000a04 */
[----:B------:R1:W-:Y:S02]  /*15f0*/  STG.E desc[UR20][R14.64+0x4], RZ ;  /* 0x000004ff0e007986 */ /* 0x0003e4000c101914 */
.L_x_132:
[----:B------:R-:W-:Y:S05]  /*1600*/  BSYNC.RECONVERGENT B0 ;  /* 0x0000000000007941 */ /* 0x000fea0003800200 */
.L_x_131:
[----:B------:R-:W0:Y:S08]  /*1610*/  S2UR UR14, SR_CgaCtaId ;  /* 0x00000000000e79c3 */ /* 0x000e300000008800 */
[----:B------:R-:W-:Y:S06]  /*1620*/  BAR.SYNC.DEFER_BLOCKING 0x0 ;  /* 0x0000000000007b1d */ /* 0x000fec0000010000 */
[----:B------:R-:W-:-:S02]  /*1630*/  UMOV UR4, 0x400 ;  /* 0x0000040000047882 */ /* 0x000fc40000000000 */
[----:B0-----:R-:W-:Y:S01]  /*1640*/  ULEA UR4, UR14, UR4, 0x18 ;  /* 0x000000040e047291 */ /* 0x001fe2000f8ec0ff */
[----:B------:R-:W0:Y:S05]  /*1650*/  LDCU.64 UR14, c[0x0][0x3e0] ;  /* 0x00007c00ff0e77ac */ /* 0x000e2a0008000a00 */
[----:B-1----:R-:W-:-:S05]  /*1660*/  IMAD.U32 R8, RZ, RZ, UR4 ;  /* 0x00000004ff087e24 */ /* 0x002fca000f8e00ff */
[----:B------:R-:W1:Y:S01]  /*1670*/  LDS R3, [R8] ;  /* 0x0000000008037984 */ /* 0x000e620000000800 */
[----:B0-----:R-:W-:Y:S01]  /*1680*/  UIMAD.WIDE.U32 UR14, UR17, 0x4, UR14 ;  /* 0x00000004110e78a5 */ /* 0x001fe2000f8e000e */
[C---:B-1----:R-:W-:Y:S02]  /*1690*/  ISETP.GE.AND P1, PT, R3.reuse, 0x1, PT ;  /* 0x000000010300780c */ /* 0x042fe40003f26270 */
[----:B------:R-:W-:-:S11]  /*16a0*/  R2UR UR4, R3 ;  /* 0x00000000030472ca */ /* 0x000fd600000e0000 */
[----:B------:R-:W-:Y:S05]  /*16b0*/  @!P1 BRA `(.L_x_133) ;  /* 0x0000000800749947 */ /* 0x000fea0003800000 */
[----:B------:R-:W-:-:S05]  /*16c0*/  UMOV UR4, URZ ;  /* 0x000000ff00047c82 */ /* 0x000fca0008000000 */
.L_x_148:
[----:B------:R-:W-:Y:S01]  /*16d0*/  UIMAD.WIDE.U32 UR18, UR4, 0x4, UR6 ;  /* 0x00000004041278a5 */ /* 0x000fe2000f8e0006 */
[----:B0-234-:R-:W0:Y:S05]  /*16e0*/  LDC.64 R6, c[0x0][0x390] ;  /* 0x0000e400ff067b82 */ /* 0x01de2a0000000a00 */
[----:B------:R-:W-:Y:S02]  /*16f0*/  IMAD.U32 R8, RZ, RZ, UR18 ;  /* 0x00000012ff087e24 */ /* 0x000fe4000f8e00ff */
[----:B------:R-:W-:-:S05]  /*1700*/  IMAD.U32 R9, RZ, RZ, UR19 ;  /* 0x00000013ff097e24 */ /* 0x000fca000f8e00ff */
[----:B------:R-:W0:Y:S02]  /*1710*/  LDG.E R3, desc[UR20][R8.64] ;  /* 0x0000001408037981 */ /* 0x000e24000c1e1900 */
[----:B0-----:R-:W-:-:S05]  /*1720*/  IMAD.WIDE R6, R3, 0x4, R6 ;  /* 0x0000000403067825 */ /* 0x001fca00078e0206 */
[----:B------:R-:W2:Y:S04]  /*1730*/  LDG.E R5, desc[UR20][R6.64+0x4] ;  /* 0x0000041406057981 */ /* 0x000ea8000c1e1900 */
[----:B------:R-:W2:Y:S01]  /*1740*/  LDG.E R4, desc[UR20][R6.64] ;  /* 0x0000001406047981 */ /* 0x000ea2000c1e1900 */
[----:B------:R-:W-:Y:S01]  /*1750*/  ISETP.NE.AND P1, PT, R3, UR17, PT ;  /* 0x0000001103007c0c */ /* 0x000fe2000bf25270 */
[----:B------:R-:W-:Y:S01]  /*1760*/  UIADD3 UR4, UPT, UPT, UR4, 0x1, URZ ;  /* 0x0000000104047890 */ /* 0x000fe2000fffe0ff */
[----:B--2---:R-:W-:-:S11]  /*1770*/  IMAD.IADD R5, R5, 0x1, -R4 ;  /* 0x0000000105057824 */ /* 0x004fd600078e0a04 */
[----:B-1----:R-:W-:Y:S05]  /*1780*/  @!P1 BRA `(.L_x_134) ;  /* 0x0000000000e89947 */ /* 0x002fea0003800000 */
[----:B------:R-:W0:Y:S02]  /*1790*/  LDC.64 R8, c[0x0][0x3e0] ;  /* 0x0000f800ff087b82 */ /* 0x000e240000000a00 */
[----:B0-----:R-:W-:-:S05]  /*17a0*/  IMAD.WIDE R8, R3, 0x4, R8 ;  /* 0x0000000403087825 */ /* 0x001fca00078e0208 */
[----:B------:R-:W2:Y:S04]  /*17b0*/  LDG.E R11, desc[UR20][R8.64] ;  /* 0x00000014080b7981 */ /* 0x000ea8000c1e1900 */
[----:B------:R-:W3:Y:S01]  /*17c0*/  LDG.E R17, desc[UR20][R8.64+0x4] ;  /* 0x0000041408117981 */ /* 0x000ee2000c1e1900 */
[----:B--2---:R-:W-:-:S04]  /*17d0*/  IADD3 R4, PT, PT, R11, R0, RZ ;  /* 0x000000000b047210 */ /* 0x004fc80007ffe0ff */
[----:B---3--:R-:W-:-:S13]  /*17e0*/  ISETP.GE.AND P1, PT, R4, R17, PT ;  /* 0x000000110400720c */ /* 0x008fda0003f26270 */
[----:B------:R-:W-:Y:S05]  /*17f0*/  @P1 BRA `(.L_x_134) ;  /* 0x0000000000cc1947 */ /* 0x000fea0003800000 */
[----:B------:R-:W0:Y:S01]  /*1800*/  LDC.64 R10, c[0x0][0x3e8] ;  /* 0x0000fa00ff0a7b82 */ /* 0x000e220000000a00 */
[----:B------:R-:W-:Y:S02]  /*1810*/  IMAD.U32 R12, RZ, RZ, UR5 ;  /* 0x00000005ff0c7e24 */ /* 0x000fe4000f8e00ff */
[----:B------:R-:W-:Y:S02]  /*1820*/  IMAD.U32 R13, RZ, RZ, UR16 ;  /* 0x00000010ff0d7e24 */ /* 0x000fe4000f8e00ff */
[----:B------:R-:W-:-:S04]  /*1830*/  IMAD.WIDE R12, R3, 0x8, R12 ;  /* 0x00000008030c7825 */ /* 0x000fc800078e020c */
[----:B0-----:R-:W-:-:S07]  /*1840*/  IMAD.WIDE R10, R3, 0x4, R10 ;  /* 0x00000004030a7825 */ /* 0x001fce00078e020a */
.L_x_141:
[----:B0-----:R-:W0:Y:S01]  /*1850*/  LDC.64 R14, c[0x0][0x3d8] ;  /* 0x0000f600ff0e7b82 */ /* 0x001e220000000a00 */
[----:B-12---:R-:W2:Y:S01]  /*1860*/  LDG.E R19, desc[UR20][R10.64] ;  /* 0x000000140a137981 */ /* 0x006ea2000c1e1900 */
[----:B0-----:R-:W-:-:S05]  /*1870*/  IMAD.WIDE R14, R4, 0x4, R14 ;  /* 0x00000004040e7825 */ /* 0x001fca00078e020e */
[----:B------:R-:W2:Y:S01]  /*1880*/  LDG.E R16, desc[UR20][R14.64] ;  /* 0x000000140e107981 */ /* 0x000ea2000c1e1900 */
[----:B------:R-:W-:Y:S01]  /*1890*/  BSSY B0, `(.L_x_135) ;  /* 0x0000026000007945 */ /* 0x000fe20003800000 */
[----:B--2---:R-:W-:-:S13]  /*18a0*/  ISETP.NE.AND P1, PT, R16, R19, PT ;  /* 0x000000131000720c */ /* 0x004fda0003f25270 */
[----:B------:R-:W-:Y:S05]  /*18b0*/  @!P1 BRA `(.L_x_136) ;  /* 0x00000000008c9947 */ /* 0x000fea0003800000 */
[----:B------:R-:W-:Y:S02]  /*18c0*/  IMAD.U32 R20, RZ, RZ, UR14 ;  /* 0x0000000eff147e24 */ /* 0x000fe4000f8e00ff */
[----:B------:R-:W-:Y:S02]  /*18d0*/  IMAD.U32 R18, RZ, RZ, UR14 ;  /* 0x0000000eff127e24 */ /* 0x000fe4000f8e00ff */
[----:B------:R-:W-:Y:S02]  /*18e0*/  IMAD.U32 R19, RZ, RZ, UR15 ;  /* 0x0000000fff137e24 */ /* 0x000fe4000f8e00ff */
[----:B------:R-:W-:-:S03]  /*18f0*/  IMAD.U32 R21, RZ, RZ, UR15 ;  /* 0x0000000fff157e24 */ /* 0x000fc6000f8e00ff */
[----:B------:R-:W2:Y:S04]  /*1900*/  LDG.E R25, desc[UR20][R18.64] ;  /* 0x0000001412197981 */ /* 0x000ea8000c1e1900 */
[----:B------:R-:W2:Y:S02]  /*1910*/  LDG.E R20, desc[UR20][R20.64+0x4] ;  /* 0x0000041414147981 */ /* 0x000ea4000c1e1900 */
[----:B--2---:R-:W-:-:S13]  /*1920*/  ISETP.GE.AND P1, PT, R25, R20, PT ;  /* 0x000000141900720c */ /* 0x004fda0003f26270 */
[----:B------:R-:W-:Y:S05]  /*1930*/  @P1 BRA `(.L_x_136) ;  /* 0x00000000006c1947 */ /* 0x000fea0003800000 */
[----:B------:R-:W0:Y:S01]  /*1940*/  LDC.64 R16, c[0x0][0x3d8] ;  /* 0x0000f600ff107b82 */ /* 0x000e220000000a00 */
[----:B------:R-:W-:Y:S01]  /*1950*/  BSSY B1, `(.L_x_137) ;  /* 0x0000018000017945 */ /* 0x000fe20003800000 */
[----:B------:R-:W-:-:S06]  /*1960*/  IMAD.MOV.U32 R22, RZ, RZ, R20 ;  /* 0x000000ffff167224 */ /* 0x000fcc00078e0014 */
[----:B------:R-:W1:Y:S02]  /*1970*/  LDC.64 R18, c[0x0][0x3d0] ;  /* 0x0000f400ff127b82 */ /* 0x000e640000000a00 */
.L_x_140:
[C---:B0-----:R-:W-:Y:S01]  /*1980*/  IMAD.WIDE R20, R25.reuse, 0x4, R16 ;  /* 0x0000000419147825 */ /* 0x041fe200078e0210 */
[----:B------:R-:W2:Y:S05]  /*1990*/  LDG.E R27, desc[UR20][R14.64] ;  /* 0x000000140e1b7981 */ /* 0x000eaa000c1e1900 */
[----:B------:R-:W2:Y:S01]  /*19a0*/  LDG.E R20, desc[UR20][R20.64] ;  /* 0x0000001414147981 */ /* 0x000ea2000c1e1900 */
[----:B------:R-:W-:Y:S05]  /*19b0*/  YIELD ;  /* 0x0000000000007946 */ /* 0x000fea0003800000 */
[----:B------:R-:W-:Y:S01]  /*19c0*/  BSSY.RECONVERGENT B2, `(.L_x_138) ;  /* 0x000000e000027945 */ /* 0x000fe20003800200 */
[----:B------:R-:W-:Y:S01]  /*19d0*/  VIADD R25, R25, 0x1 ;  /* 0x0000000119197836 */ /* 0x000fe20000000000 */
[----:B--2---:R-:W-:-:S13]  /*19e0*/  ISETP.GT.AND P1, PT, R27, R20, PT ;  /* 0x000000141b00720c */ /* 0x004fda0003f24270 */
[----:B------:R-:W-:Y:S05]  /*19f0*/  @!P1 BRA `(.L_x_139) ;  /* 0x0000000000289947 */ /* 0x000fea0003800000 */
[----:B-1----:R-:W-:-:S04]  /*1a00*/  IMAD.WIDE R28, R20, 0x8, R18 ;  /* 0x00000008141c7825 */ /* 0x002fc800078e0212 */
[----:B------:R-:W-:Y:S01]  /*1a10*/  IMAD.WIDE R26, R27, 0x8, R18 ;  /* 0x000000081b1a7825 */ /* 0x000fe200078e0212 */
[----:B------:R-:W2:Y:S04]  /*1a20*/  LDG.E.64 R20, desc[UR20][R28.64] ;  /* 0x000000141c147981 */ /* 0x000ea8000c1e1b00 */
[----:B------:R-:W2:Y:S02]  /*1a30*/  LDG.E.64 R22, desc[UR20][R26.64] ;  /* 0x000000141a167981 */ /* 0x000ea4000c1e1b00 */
[----:B--2---:R-:W-:Y:S01]  /*1a40*/  DADD R20, R20, -R22 ;  /* 0x0000000014147229 */ /* 0x004fe20000000816 */
[----:B------:R-:W-:Y:S01]  /*1a50*/  MOV R22, UR14 ;  /* 0x0000000e00167c02 */ /* 0x000fe20008000f00 */
[----:B------:R-:W-:-:S06]  /*1a60*/  IMAD.U32 R23, RZ, RZ, UR15 ;  /* 0x0000000fff177e24 */ /* 0x000fcc000f8e00ff */
[----:B------:R-:W-:-:S07]  /*1a70*/  DADD R20, -RZ, |R20| ;  /* 0x00000000ff147229 */ /* 0x000fce0000000514 */
[----:B------:R0:W-:Y:S04]  /*1a80*/  REDG.E.ADD.F64.RN.STRONG.GPU desc[UR20][R12.64], R20 ;  /* 0x000000140c0079a6 */ /* 0x0001e8000c12ff14 */
[----:B------:R0:W5:Y:S02]  /*1a90*/  LDG.E R22, desc[UR20][R22.64+0x4] ;  /* 0x0000041416167981 */ /* 0x000164000c1e1900 */
.L_x_139:
[----:B------:R-:W-:Y:S05]  /*1aa0*/  BSYNC.RECONVERGENT B2 ;  /* 0x0000000000027941 */ /* 0x000fea0003800200 */
.L_x_138:
[----:B-----5:R-:W-:-:S13]  /*1ab0*/  ISETP.GE.AND P1, PT, R25, R22, PT ;  /* 0x000000161900720c */ /* 0x020fda0003f26270 */
[----:B------:R-:W-:Y:S05]  /*1ac0*/  @!P1 BRA `(.L_x_140) ;  /* 0xfffffffc00ac9947 */ /* 0x000fea000383ffff */
[----:B------:R-:W-:Y:S05]  /*1ad0*/  BSYNC B1 ;  /* 0x0000000000017941 */ /* 0x000fea0003800000 */
.L_x_137:
[----:B------:R2:W5:Y:S02]  /*1ae0*/  LDG.E R17, desc[UR20][R8.64+0x4] ;  /* 0x0000041408117981 */ /* 0x000564000c1e1900 */
.L_x_136:
[----:B------:R-:W-:Y:S05]  /*1af0*/  BSYNC B0 ;  /* 0x0000000000007941 */ /* 0x000fea0003800000 */
.L_x_135:
[----:B------:R-:W-:-:S05]  /*1b00*/  VIADD R4, R4, 0x20 ;  /* 0x0000002004047836 */ /* 0x000fca0000000000 */
[----:B-----5:R-:W-:-:S13]  /*1b10*/  ISETP.GE.AND P1, PT, R4, R17, PT ;  /* 0x000000110400720c */ /* 0x020fda0003f26270 */
[----:B------:R-:W-:Y:S05]  /*1b20*/  @!P1 BRA `(.L_x_141) ;  /* 0xfffffffc00489947 */ /* 0x000fea000383ffff */
.L_x_134:
[----:B------:R-:W-:Y:S01]  /*1b30*/  ISETP.GE.AND P1, PT, R0, R5, PT ;  /* 0x000000050000720c */ /* 0x000fe20003f26270 */
[----:B------:R-:W-:Y:S05]  /*1b40*/  WARPSYNC.ALL ;  /* 0x0000000000007948 */ /* 0x000fea0003800000 */
[----:B------:R-:W-:Y:S07]  /*1b50*/  BAR.SYNC.DEFER_BLOCKING 0x0 ;  /* 0x0000000000007b1d */ /* 0x000fee0000010000 */
[----:B------:R-:W-:Y:S05]  /*1b60*/  @P1 BRA `(.L_x_142) ;  /* 0x0000000400201947 */ /* 0x000fea0003800000 */
[----:B--2---:R-:W2:Y:S01]  /*1b70*/  LDC.64 R8, c[0x0][0x388] ;  /* 0x0000e200ff087b82 */ /* 0x004ea20000000a00 */
[----:B------:R-:W-:Y:S02]  /*1b80*/  IMAD.MOV.U32 R10, RZ, RZ, 0x4 ;  /* 0x00000004ff0a7424 */ /* 0x000fe400078e00ff */
[----:B0-----:R-:W-:Y:S02]  /*1b90*/  IMAD.MOV.U32 R12, RZ, RZ, 0x8 ;  /* 0x00000008ff0c7424 */ /* 0x001fe400078e00ff */
[----:B------:R-:W-:Y:S02]  /*1ba0*/  IMAD.MOV.U32 R4, RZ, RZ, R0 ;  /* 0x000000ffff047224 */ /* 0x000fe400078e0000 */
[----:B------:R-:W-:-:S04]  /*1bb0*/  IMAD.WIDE R10, R3, R10, UR10 ;  /* 0x0000000a030a7e25 */ /* 0x000fc8000f8e020a */
[----:B------:R-:W-:-:S07]  /*1bc0*/  IMAD.WIDE R12, R3, R12, UR8 ;  /* 0x00000008030c7e25 */ /* 0x000fce000f8e020c */
.L_x_147:
[----:B0-2---:R-:W3:Y:S04]  /*1bd0*/  LDG.E R15, desc[UR20][R6.64] ;  /* 0x00000014060f7981 */ /* 0x005ee8000c1e1900 */
[----:B------:R0:W5:Y:S01]  /*1be0*/  LDG.E R21, desc[UR20][R10.64] ;  /* 0x000000140a157981 */ /* 0x000162000c1e1900 */
[----:B---3--:R-:W-:-:S04]  /*1bf0*/  IMAD.IADD R15, R15, 0x1, R4 ;  /* 0x000000010f0f7824 */ /* 0x008fc800078e0204 */
[----:B--2---:R-:W-:-:S06]  /*1c00*/  IMAD.WIDE R16, R15, 0x4, R8 ;  /* 0x000000040f107825 */ /* 0x004fcc00078e0208 */
[----:B------:R-:W2:Y:S01]  /*1c10*/  LDG.E R16, desc[UR20][R16.64] ;  /* 0x0000001410107981 */ /* 0x000ea2000c1e1900 */
[----:B------:R-:W-:-:S04]  /*1c20*/  IMAD.MOV.U32 R15, RZ, RZ, 0x4 ;  /* 0x00000004ff0f7424 */ /* 0x000fc800078e00ff */
[----:B--2---:R-:W-:-:S05]  /*1c30*/  IMAD.WIDE R14, R16, R15, UR10 ;  /* 0x0000000a100e7e25 */ /* 0x004fca000f8e020f */
[----:B------:R-:W2:Y:S01]  /*1c40*/  LDG.E R20, desc[UR20][R14.64] ;  /* 0x000000140e147981 */ /* 0x000ea2000c1e1900 */
[----:B------:R-:W-:Y:S05]  /*1c50*/  YIELD ;  /* 0x0000000000007946 */ /* 0x000fea0003800000 */
[----:B------:R-:W-:Y:S01]  /*1c60*/  BSSY.RECONVERGENT B0, `(.L_x_143) ;  /* 0x0000019000007945 */ /* 0x000fe20003800200 */
[----:B------:R-:W-:Y:S01]  /*1c70*/  VIADD R4, R4, 0x20 ;  /* 0x0000002004047836 */ /* 0x000fe20000000000 */
[----:B--2---:R-:W-:-:S13]  /*1c80*/  ISETP.NE.AND P1, PT, R20, -0x1, PT ;  /* 0xffffffff1400780c */ /* 0x004fda0003f25270 */
[----:B0-----:R-:W-:Y:S05]  /*1c90*/  @P1 BRA `(.L_x_144) ;  /* 0x0000000000541947 */ /* 0x001fea0003800000 */
[----:B-1----:R-:W0:Y:S01]  /*1ca0*/  S2R R18, SR_LANEID ;  /* 0x0000000000127919 */ /* 0x002e220000000000 */
[----:B------:R-:W1:Y:S01]  /*1cb0*/  S2UR UR19, SR_CgaCtaId ;  /* 0x00000000001379c3 */ /* 0x000e620000008800 */
[----:B------:R-:W-:Y:S01]  /*1cc0*/  VOTEU.ANY UR22, UPT, PT ;  /* 0x0000000000167886 */ /* 0x000fe200038e0100 */
[----:B------:R-:W-:Y:S01]  /*1cd0*/  UMOV UR18, 0x400 ;  /* 0x0000040000127882 */ /* 0x000fe20000000000 */
[----:B------:R-:W0:Y:S01]  /*1ce0*/  FLO.U32 R23, UR22 ;  /* 0x0000001600177d00 */ /* 0x000e2200080e0000 */
[----:B------:R-:W2:Y:S01]  /*1cf0*/  S2R R17, SR_LTMASK ;  /* 0x0000000000117919 */ /* 0x000ea20000003900 */
[----:B------:R-:W-:-:S06]  /*1d00*/  MOV R19, 0x4 ;  /* 0x0000000400137802 */ /* 0x000fcc0000000f00 */
[----:B------:R-:W3:Y:S01]  /*1d10*/  POPC R22, UR22 ;  /* 0x0000001600167d09 */ /* 0x000ee20008000000 */
[----:B-1----:R-:W-:Y:S01]  /*1d20*/  ULEA UR18, UR19, UR18, 0x18 ;  /* 0x0000001213127291 */ /* 0x002fe2000f8ec0ff */
[----:B0-----:R-:W-:Y:S02]  /*1d30*/  ISETP.EQ.U32.AND P1, PT, R23, R18, PT ;  /* 0x000000121700720c */ /* 0x001fe40003f22070 */
[----:B--2---:R-:W-:-:S04]  /*1d40*/  LOP3.LUT R24, R17, UR22, RZ, 0xc0, !PT ;  /* 0x0000001611187c12 */ /* 0x004fc8000f8ec0ff */
[----:B------:R-:W0:Y:S07]  /*1d50*/  POPC R17, R24 ;  /* 0x0000001800117309 */ /* 0x000e2e0000000000 */
[----:B---3--:R-:W1:Y:S04]  /*1d60*/  @P1 ATOMS.ADD R22, [UR18], R22 ;  /* 0x00000016ff16198c */ /* 0x008e680008000012 */
[----:B-1----:R-:W0:Y:S02]  /*1d70*/  SHFL.IDX PT, R18, R22, R23, 0x1f ;  /* 0x00001f1716127589 */ /* 0x002e2400000e0000 */
[----:B0-----:R-:W-:-:S02]  /*1d80*/  IMAD.IADD R18, R18, 0x1, R17 ;  /* 0x0000000112127824 */ /* 0x001fc400078e0211 */
[----:B-----5:R-:W-:Y:S02]  /*1d90*/  VIADD R17, R21, 0x1 ;  /* 0x0000000115117836 */ /* 0x020fe40000000000 */
[----:B------:R-:W-:-:S03]  /*1da0*/  IMAD.WIDE R18, R18, R19, UR6 ;  /* 0x0000000612127e25 */ /* 0x000fc6000f8e0213 */
[----:B------:R0:W-:Y:S04]  /*1db0*/  STG.E desc[UR20][R14.64], R17 ;  /* 0x000000110e007986 */ /* 0x0001e8000c101914 */
[----:B------:R0:W-:Y:S04]  /*1dc0*/  STG.E desc[UR20][R18.64], R16 ;  /* 0x0000001012007986 */ /* 0x0001e8000c101914 */
[----:B------:R0:W5:Y:S04]  /*1dd0*/  LDG.E R20, desc[UR20][R14.64] ;  /* 0x000000140e147981 */ /* 0x000168000c1e1900 */
[----:B------:R0:W5:Y:S02]  /*1de0*/  LDG.E R21, desc[UR20][R10.64] ;  /* 0x000000140a157981 */ /* 0x000164000c1e1900 */
.L_x_144:
[----:B------:R-:W-:Y:S05]  /*1df0*/  BSYNC.RECONVERGENT B0 ;  /* 0x0000000000007941 */ /* 0x000fea0003800200 */
.L_x_143:
[----:B-----5:R-:W-:Y:S01]  /*1e00*/  VIADD R21, R21, 0x1 ;  /* 0x0000000115157836 */ /* 0x020fe20000000000 */
[----:B------:R-:W-:Y:S01]  /*1e10*/  BSSY.RECONVERGENT B0, `(.L_x_145) ;  /* 0x000001c000007945 */ /* 0x000fe20003800200 */
[----:B------:R-:W-:-:S03]  /*1e20*/  ISETP.GE.AND P2, PT, R4, R5, PT ;  /* 0x000000050400720c */ /* 0x000fc60003f46270 */
[----:B------:R-:W-:-:S13]  /*1e30*/  ISETP.NE.AND P1, PT, R20, R21, PT ;  /* 0x000000151400720c */ /* 0x000fda0003f25270 */
[----:B------:R-:W-:Y:S05]  /*1e40*/  @P1 BRA `(.L_x_146) ;  /* 0x0000000000601947 */ /* 0x000fea0003800000 */
[----:B0-----:R-:W-:Y:S01]  /*1e50*/  IMAD.MOV.U32 R15, RZ, RZ, 0x8 ;  /* 0x00000008ff0f7424 */ /* 0x001fe200078e00ff */
[----:B------:R-:W2:Y:S03]  /*1e60*/  LDG.E.64 R20, desc[UR20][R12.64] ;  /* 0x000000140c147981 */ /* 0x000ea6000c1e1b00 */
[----:B------:R-:W-:-:S05]  /*1e70*/  IMAD.WIDE R14, R16, R15, UR8 ;  /* 0x00000008100e7e25 */ /* 0x000fca000f8e020f */
[----:B-1----:R-:W2:Y:S01]  /*1e80*/  LDG.E.64 R18, desc[UR20][R14.64] ;  /* 0x000000140e127981 */ /* 0x002ea2000c1e1b00 */
[----:B------:R-:W0:Y:S01]  /*1e90*/  S2R R24, SR_LANEID ;  /* 0x0000000000187919 */ /* 0x000e220000000000 */
[----:B------:R-:W1:Y:S01]  /*1ea0*/  S2UR UR19, SR_CgaCtaId ;  /* 0x00000000001379c3 */ /* 0x000e620000008800 */
[----:B------:R-:W-:Y:S02]  /*1eb0*/  VOTEU.ANY UR22, UPT, PT ;  /* 0x0000000000167886 */ /* 0x000fe400038e0100 */
[----:B------:R-:W0:Y:S01]  /*1ec0*/  FLO.U32 R23, UR22 ;  /* 0x0000001600177d00 */ /* 0x000e2200080e0000 */
[----:B------:R-:W-:-:S07]  /*1ed0*/  UMOV UR18, 0x400 ;  /* 0x0000040000127882 */ /* 0x000fce0000000000 */
[----:B------:R-:W3:Y:S01]  /*1ee0*/  POPC R22, UR22 ;  /* 0x0000001600167d09 */ /* 0x000ee20008000000 */
[----:B-1----:R-:W-:Y:S01]  /*1ef0*/  ULEA UR18, UR19, UR18, 0x18 ;  /* 0x0000001213127291 */ /* 0x002fe2000f8ec0ff */
[----:B0-----:R-:W-:Y:S02]  /*1f00*/  ISETP.EQ.U32.AND P1, PT, R23, R24, PT ;  /* 0x000000181700720c */ /* 0x001fe40003f22070 */
[----:B------:R-:W0:Y:S11]  /*1f10*/  S2R R24, SR_LTMASK ;  /* 0x0000000000187919 */ /* 0x000e360000003900 */
[----:B---3--:R-:W1:Y:S01]  /*1f20*/  @P1 ATOMS.ADD R22, [UR18+0x4], R22 ;  /* 0x00000416ff16198c */ /* 0x008e620008000012 */
[----:B0-----:R-:W-:-:S03]  /*1f30*/  LOP3.LUT R24, R24, UR22, RZ, 0xc0, !PT ;  /* 0x0000001618187c12 */ /* 0x001fc6000f8ec0ff */
[----:B-1----:R-:W0:Y:S03]  /*1f40*/  SHFL.IDX PT, R17, R22, R23, 0x1f ;  /* 0x00001f1716117589 */ /* 0x002e2600000e0000 */
[----:B------:R-:W0:Y:S01]  /*1f50*/  POPC R24, R24 ;  /* 0x0000001800187309 */ /* 0x000e220000000000 */
[----:B------:R-:W-:Y:S02]  /*1f60*/  IMAD.MOV.U32 R26, RZ, RZ, 0x8 ;  /* 0x00000008ff1a7424 */ /* 0x000fe400078e00ff */
[----:B0-----:R-:W-:Y:S01]  /*1f70*/  IMAD.IADD R17, R17, 0x1, R24 ;  /* 0x0000000111117824 */ /* 0x001fe200078e0218 */
[----:B--2---:R-:W-:-:S03]  /*1f80*/  DADD R18, R20, R18 ;  /* 0x0000000014127229 */ /* 0x004fc60000000012 */
[----:B------:R-:W-:-:S04]  /*1f90*/  IMAD.WIDE R20, R17, R26, UR12 ;  /* 0x0000000c11147e25 */ /* 0x000fc8000f8e021a */
[----:B------:R2:W-:Y:S04]  /*1fa0*/  STG.E.64 desc[UR20][R14.64], R18 ;  /* 0x000000120e007986 */ /* 0x0005e8000c101b14 */
[----:B------:R2:W-:Y:S04]  /*1fb0*/  STG.E desc[UR20][R20.64], R16 ;  /* 0x0000001014007986 */ /* 0x0005e8000c101914 */
[----:B------:R2:W-:Y:S02]  /*1fc0*/  STG.E desc[UR20][R20.64+0x4], R3 ;  /* 0x0000040314007986 */ /* 0x0005e4000c101914 */
.L_x_146:
[----:B------:R-:W-:Y:S05]  /*1fd0*/  BSYNC.RECONVERGENT B0 ;  /* 0x0000000000007941 */ /* 0x000fea0003800200 */
.L_x_145:
[----:B------:R-:W-:Y:S05]  /*1fe0*/  @!P2 BRA `(.L_x_147) ;  /* 0xfffffff800f8a947 */ /* 0x000fea000383ffff */
.L_x_142:
[----:B------:R-:W-:Y:S05]  /*1ff0*/  WARPSYNC.ALL ;  /* 0x0000000000007948 */ /* 0x000fea0003800000 */
[----:B------:R-:W3:Y:S08]  /*2000*/  S2UR UR19, SR_CgaCtaId ;  /* 0x00000000001379c3 */ /* 0x000ef00000008800 */
[----:B------:R-:W-:Y:S06]  /*2010*/  BAR.SYNC.DEFER_BLOCKING 0x0 ;  /* 0x0000000000007b1d */ /* 0x000fec0000010000 */
[----:B------:R-:W-:-:S02]  /*2020*/  UMOV UR18, 0x400 ;  /* 0x0000040000127882 */ /* 0x000fc40000000000 */
[----:B---3--:R-:W-:-:S06]  /*2030*/  ULEA UR18, UR19, UR18, 0x18 ;  /* 0x0000001213127291 */ /* 0x008fcc000f8ec0ff */
[----:B--2---:R-:W-:-:S05]  /*2040*/  IMAD.U32 R8, RZ, RZ, UR18 ;  /* 0x00000012ff087e24 */ /* 0x004fca000f8e00ff */
[----:B------:R-:W2:Y:S02]  /*2050*/  LDS R3, [R8] ;  /* 0x0000000008037984 */ /* 0x000ea40000000800 */
[----:B--2---:R-:W-:-:S13]  /*2060*/  ISETP.LE.AND P1, PT, R3, UR4, PT ;  /* 0x0000000403007c0c */ /* 0x004fda000bf23270 */
[----:B------:R-:W-:Y:S05]  /*2070*/  @!P1 BRA `(.L_x_148) ;  /* 0xfffffff400949947 */ /* 0x000fea000383ffff */
[----:B------:R-:W-:-:S15]  /*2080*/  R2UR UR4, R3 ;  /* 0x00000000030472ca */ /* 0x000fde00000e0000 */
.L_x_133:
[----:B------:R-:W-:Y:S04]  /*2090*/  BSSY.RECONVERGENT B0, `(.L_x_149) ;  /* 0x000000f000007945 */ /* 0x000fe80003800200 */
[----:B------:R-:W-:Y:S05]  /*20a0*/  @P0 BRA `(.L_x_150) ;  /* 0x0000000000340947 */ /* 0x000fea0003800000 */
[----:B------:R-:W-:Y:S01]  /*20b0*/  UIMAD.WIDE UR18, UR4, 0x4, UR6 ;  /* 0x00000004041278a5 */ /* 0x000fe2000f8e0206 */
[----:B------:R-:W5:Y:S05]  /*20c0*/  LDS R3, [R8+0x4] ;  /* 0x0000040008037984 */ /* 0x000f6a0000000800 */
[----:B------:R-:W-:Y:S01]  /*20d0*/  IMAD.U32 R4, RZ, RZ, UR18 ;  /* 0x00000012ff047e24 */ /* 0x000fe2000f8e00ff */
[----:B------:R-:W-:-:S05]  /*20e0*/  MOV R5, UR19 ;  /* 0x0000001300057c02 */ /* 0x000fca0008000f00 */
[----:B------:R-:W2:Y:S02]  /*20f0*/  LDG.E R4, desc[UR20][R4.64+-0x4] ;  /* 0xfffffc1404047981 */ /* 0x000ea4000c1e1900 */
[----:B--2---:R-:W-:-:S13]  /*2100*/  R2UR UR18, R4 ;  /* 0x00000000041272ca */ /* 0x004fda00000e0000 */
[----:B------:R-:W-:-:S06]  /*2110*/  UIMAD.WIDE UR18, UR18, 0x4, UR10 ;  /* 0x00000004121278a5 */ /* 0x000fcc000f8e020a */
[----:B---34-:R-:W-:Y:S02]  /*2120*/  IMAD.U32 R6, RZ, RZ, UR18 ;  /* 0x00000012ff067e24 */ /* 0x018fe4000f8e00ff */
[----:B------:R-:W-:-:S05]  /*2130*/  IMAD.U32 R7, RZ, RZ, UR19 ;  /* 0x00000013ff077e24 */ /* 0x000fca000f8e00ff */
[----:B------:R-:W2:Y:S01]  /*2140*/  LDG.E R6, desc[UR20][R6.64] ;  /* 0x0000001406067981 */ /* 0x000ea2000c1e1900 */
[----:B-----5:R-:W-:-:S05]  /*2150*/  VIADD R3, R3, 0xffffffff ;  /* 0xffffffff03037836 */ /* 0x020fca0000000000 */
[----:B------:R3:W-:Y:S04]  /*2160*/  STS [R8+0x4], R3 ;  /* 0x0000040308007388 */ /* 0x0007e80000000800 */
[----:B--2---:R3:W-:Y:S02]  /*2170*/  STS [R8], R6 ;  /* 0x0000000608007388 */ /* 0x0047e40000000800 */
.L_x_150:
[----:B------:R-:W-:Y:S05]  /*2180*/  BSYNC.RECONVERGENT B0 ;  /* 0x0000000000007941 */ /* 0x000fea0003800200 */
.L_x_149:
[----:B------:R-:W-:Y:S06]  /*2190*/  BAR.SYNC.DEFER_BLOCKING 0x0 ;  /* 0x0000000000007b1d */ /* 0x000fec0000010000 */
[----:B------:R-:W5:Y:S02]  /*21a0*/  LDS.64 R4, [R8] ;  /* 0x0000000008047984 */ /* 0x000f640000000a00 */
[----:B-----5:R-:W-:-:S13]  /*21b0*/  ISETP.GE.AND P0, PT, R4, 0x1, PT ;  /* 0x000000010400780c */ /* 0x020fda0003f06270 */
[----:B------:R-:W-:Y:S05]  /*21c0*/  @!P0 BRA `(.L_x_151) ;  /* 0x0000001000248947 */ /* 0x000fea0003800000 */
[----:B0-----:R-:W-:Y:S02]  /*21d0*/  IMAD.MOV.U32 R10, RZ, RZ, R4 ;  /* 0x000000ffff0a7224 */ /* 0x001fe400078e0004 */
[----:B------:R-:W-:-:S07]  /*21e0*/  IMAD.MOV.U32 R11, RZ, RZ, R5 ;  /* 0x000000ffff0b7224 */ /* 0x000fce00078e0005 */
.L_x_163:
[----:B---3--:R-:W-:Y:S01]  /*21f0*/  IMAD.IADD R3, R11, 0x1, -R0 ;  /* 0x000000010b037824 */ /* 0x008fe200078e0a00 */
[----:B------:R-:W-:Y:S04]  /*2200*/  BSSY.RECONVERGENT B0, `(.L_x_152) ;  /* 0x00000fe000007945 */ /* 0x000fe80003800200 */
[----:B------:R-:W-:-:S13]  /*2210*/  ISETP.GE.AND P0, PT, R3, 0x1, PT ;  /* 0x000000010300780c */ /* 0x000fda0003f06270 */
[----:B0-----:R-:W-:Y:S05]  /*2220*/  @!P0 BRA `(.L_x_153) ;  /* 0x0000000c00ec8947 */ /* 0x001fea0003800000 */
[----:B------:R-:W-:-:S04]  /*2230*/  IMAD.MOV.U32 R8, RZ, RZ, 0x8 ;  /* 0x00000008ff087424 */ /* 0x000fc800078e00ff */
[----:B------:R-:W-:-:S05]  /*2240*/  IMAD.WIDE.U32 R8, R3, R8, UR12 ;  /* 0x0000000c03087e25 */ /* 0x000fca000f8e0008 */
[----:B------:R-:W3:Y:S01]  /*2250*/  LDG.E R4, desc[UR20][R8.64] ;  /* 0x0000001408047981 */ /* 0x000ee2000c1e1900 */
[----:B--2-4-:R-:W-:-:S04]  /*2260*/  IMAD.MOV.U32 R7, RZ, RZ, 0x4 ;  /* 0x00000004ff077424 */ /* 0x014fc800078e00ff */
[----:B---3--:R-:W-:-:S06]  /*2270*/  IMAD.WIDE R6, R4, R7, UR10 ;  /* 0x0000000a04067e25 */ /* 0x008fcc000f8e0207 */
[----:B------:R-:W2:Y:S02]  /*2280*/  LDG.E R7, desc[UR20][R6.64] ;  /* 0x0000001406077981 */ /* 0x000ea4000c1e1900 */
[----:B--2---:R-:W-:-:S13]  /*2290*/  ISETP.NE.AND P0, PT, R7, R10, PT ;  /* 0x0000000a0700720c */ /* 0x004fda0003f05270 */
[----:B------:R-:W-:Y:S05]  /*22a0*/  @P0 BRA `(.L_x_153) ;  /* 0x0000000c00cc0947 */ /* 0x000fea0003800000 */
[----:B------:R-:W-:Y:S01]  /*22b0*/  IMAD.U32 R13, RZ, RZ, UR15 ;  /* 0x0000000fff0d7e24 */ /* 0x000fe2000f8e00ff */
[----:B------:R-:W-:Y:S01]  /*22c0*/  MOV R6, UR14 ;  /* 0x0000000e00067c02 */ /* 0x000fe20008000f00 */
[----:B------:R-:W-:Y:S01]  /*22d0*/  IMAD.U32 R7, RZ, RZ, UR15 ;  /* 0x0000000fff077e24 */ /* 0x000fe2000f8e00ff */
[----:B------:R0:W5:Y:S01]  /*22e0*/  LDG.E R5, desc[UR20][R8.64+0x4] ;  /* 0x0000041408057981 */ /* 0x000162000c1e1900 */
[----:B------:R-:W-:-:S03]  /*22f0*/  IMAD.U32 R12, RZ, RZ, UR14 ;  /* 0x0000000eff0c7e24 */ /* 0x000fc6000f8e00ff */
[----:B------:R-:W2:Y:S04]  /*2300*/  LDG.E R22, desc[UR20][R6.64] ;  /* 0x0000001406167981 */ /* 0x000ea8000c1e1900 */
[----:B------:R-:W2:Y:S01]  /*2310*/  LDG.E R13, desc[UR20][R12.64+0x4] ;  /* 0x000004140c0d7981 */ /* 0x000ea2000c1e1900 */
[----:B------:R-:W-:Y:S02]  /*2320*/  SHF.R.S32.HI R15, RZ, 0x1f, R4 ;  /* 0x0000001fff0f7819 */ /* 0x000fe40000011404 */
[----:B------:R-:W-:Y:S02]  /*2330*/  CS2R R10, SRZ ;  /* 0x00000000000a7805 */ /* 0x000fe4000001ff00 */
[----:B--2---:R-:W-:-:S13]  /*2340*/  ISETP.GE.AND P0, PT, R22, R13, PT ;  /* 0x0000000d1600720c */ /* 0x004fda0003f06270 */
[----:B0-----:R-:W-:Y:S05]  /*2350*/  @P0 BRA `(.L_x_154) ;  /* 0x00000008008c0947 */ /* 0x001fea0003800000 */
[----:B------:R-:W0:Y:S02]  /*2360*/  LDCU.64 UR18, c[0x0][0x3e8] ;  /* 0x00007d00ff1277ac */ /* 0x000e240008000a00 */
[----:B0-----:R-:W-:-:S04]  /*2370*/  LEA R6, P0, R4, UR18, 0x2 ;  /* 0x0000001204067c11 */ /* 0x001fc8000f8010ff */
[----:B------:R-:W-:Y:S01]  /*2380*/  LEA.HI.X R7, R4, UR19, R15, 0x2, P0 ;  /* 0x0000001304077c11 */ /* 0x000fe200080f140f */
[----:B------:R-:W0:Y:S04]  /*2390*/  LDCU.64 UR18, c[0x0][0x3d0] ;  /* 0x00007a00ff1277ac */ /* 0x000e280008000a00 */
[----:B------:R2:W5:Y:S01]  /*23a0*/  LDG.E R6, desc[UR20][R6.64] ;  /* 0x0000001406067981 */ /* 0x000562000c1e1900 */
[----:B------:R-:W-:-:S05]  /*23b0*/  VIADDMNMX R9, R22, 0x1, R13, !PT ;  /* 0x0000000116097846 */ /* 0x000fca000780010d */
[----:B------:R-:W-:Y:S02]  /*23c0*/  IMAD.IADD R10, R22, 0x1, -R9 ;  /* 0x00000001160a7824 */ /* 0x000fe400078e0a09 */
[----:B------:R-:W-:-:S03]  /*23d0*/  IMAD.IADD R8, R9, 0x1, -R22 ;  /* 0x0000000109087824 */ /* 0x000fc600078e0a16 */
[----:B------:R-:W-:Y:S02]  /*23e0*/  ISETP.GT.U32.AND P1, PT, R10, -0x8, PT ;  /* 0xfffffff80a00780c */ /* 0x000fe40003f24070 */
[----:B------:R-:W-:Y:S02]  /*23f0*/  CS2R R10, SRZ ;  /* 0x00000000000a7805 */ /* 0x000fe4000001ff00 */
[----:B------:R-:W-:Y:S02]  /*2400*/  LOP3.LUT R9, R8, 0x7, RZ, 0xc0, !PT ;  /* 0x0000000708097812 */ /* 0x000fe400078ec0ff */
[C---:B0-----:R-:W-:Y:S02]  /*2410*/  LEA R12, P2, R4.reuse, UR18, 0x3 ;  /* 0x00000012040c7c11 */ /* 0x041fe4000f8418ff */
[----:B------:R-:W-:Y:S02]  /*2420*/  ISETP.NE.AND P0, PT, R9, RZ, PT ;  /* 0x000000ff0900720c */ /* 0x000fe40003f05270 */
[----:B------:R-:W-:-:S03]  /*2430*/  LEA.HI.X R13, R4, UR19, R15, 0x3, P2 ;  /* 0x00000013040d7c11 */ /* 0x000fc600090f1c0f */
[----:B--2---:R-:W-:Y:S08]  /*2440*/  @P1 BRA `(.L_x_155) ;  /* 0x0000000400241947 */ /* 0x004ff00003800000 */
[----:B------:R-:W-:Y:S02]  /*2450*/  LOP3.LUT R7, R8, 0xfffffff8, RZ, 0xc0, !PT ;  /* 0xfffffff808077812 */ /* 0x000fe400078ec0ff */
[----:B------:R-:W-:Y:S01]  /*2460*/  CS2R R10, SRZ ;  /* 0x00000000000a7805 */ /* 0x000fe2000001ff00 */
[----:B------:R-:W-:-:S06]  /*2470*/  UMOV UR4, URZ ;  /* 0x000000ff00047c82 */ /* 0x000fcc0008000000 */
.L_x_156:
[----:B------:R-:W0:Y:S02]  /*2480*/  LDC.64 R28, c[0x0][0x3d8] ;  /* 0x0000f600ff1c7b82 */ /* 0x000e240000000a00 */
[----:B0-----:R-:W-:-:S05]  /*2490*/  IMAD.WIDE R28, R22, 0x4, R28 ;  /* 0x00000004161c7825 */ /* 0x001fca00078e021c */
[----:B------:R-:W2:Y:S04]  /*24a0*/  LDG.E R15, desc[UR20][R28.64] ;  /* 0x000000141c0f7981 */ /* 0x000ea8000c1e1900 */
[----:B-1----:R-:W3:Y:S04]  /*24b0*/  LDG.E R19, desc[UR20][R28.64+0x4] ;  /* 0x000004141c137981 */ /* 0x002ee8000c1e1900 */
[----:B------:R-:W4:Y:S04]  /*24c0*/  LDG.E R25, desc[UR20][R28.64+0x8] ;  /* 0x000008141c197981 */ /* 0x000f28000c1e1900 */
[----:B------:R-:W4:Y:S01]  /*24d0*/  LDG.E R23, desc[UR20][R28.64+0xc] ;  /* 0x00000c141c177981 */ /* 0x000f22000c1e1900 */
[----:B--2--5:R-:W-:-:S13]  /*24e0*/  ISETP.GT.AND P1, PT, R6, R15, PT ;  /* 0x0000000f0600720c */ /* 0x024fda0003f24270 */
[----:B------:R-:W0:Y:S02]  /*24f0*/  @P1 LDC.64 R16, c[0x0][0x3d0] ;  /* 0x0000f400ff101b82 */ /* 0x000e240000000a00 */
[----:B0-----:R-:W-:Y:S02]  /*2500*/  @P1 IMAD.WIDE R16, R15, 0x8, R16 ;  /* 0x000000080f101825 */ /* 0x001fe400078e0210 */
[----:B------:R-:W2:Y:S04]  /*2510*/  @P1 LDG.E.64 R14, desc[UR20][R12.64] ;  /* 0x000000140c0e1981 */ /* 0x000ea8000c1e1b00 */
[----:B------:R-:W2:Y:S01]  /*2520*/  @P1 LDG.E.64 R16, desc[UR20][R16.64] ;  /* 0x0000001410101981 */ /* 0x000ea2000c1e1b00 */
[C---:B---3--:R-:W-:Y:S02]  /*2530*/  ISETP.GT.AND P3, PT, R6.reuse, R19, PT ;  /* 0x000000130600720c */ /* 0x048fe40003f64270 */
[----:B----4-:R-:W-:-:S11]  /*2540*/  ISETP.GT.AND P4, PT, R6, R25, PT ;  /* 0x000000190600720c */ /* 0x010fd60003f84270 */
[----:B------:R-:W0:Y:S08]  /*2550*/  @P3 LDC.64 R26, c[0x0][0x3d0] ;  /* 0x0000f400ff1a3b82 */ /* 0x000e300000000a00 */
[----:B------:R-:W1:Y:S01]  /*2560*/  @P4 LDC.64 R20, c[0x0][0x3d0] ;  /* 0x0000f400ff144b82 */ /* 0x000e620000000a00 */
[----:B0-----:R-:W-:-:S05]  /*2570*/  @P3 IMAD.WIDE R26, R19, 0x8, R26 ;  /* 0x00000008131a3825 */ /* 0x001fca00078e021a */
[----:B------:R-:W3:Y:S01]  /*2580*/  @P3 LDG.E.64 R18, desc[UR20][R26.64] ;  /* 0x000000141a123981 */ /* 0x000ee2000c1e1b00 */
[----:B-1----:R-:W-:-:S03]  /*2590*/  @P4 IMAD.WIDE R20, R25, 0x8, R20 ;  /* 0x0000000819144825 */ /* 0x002fc600078e0214 */
[----:B------:R-:W4:Y:S04]  /*25a0*/  LDG.E R25, desc[UR20][R28.64+0x10] ;  /* 0x000010141c197981 */ /* 0x000f28000c1e1900 */
[----:B------:R-:W3:Y:S04]  /*25b0*/  @P4 LDG.E.64 R20, desc[UR20][R20.64] ;  /* 0x0000001414144981 */ /* 0x000ee8000c1e1b00 */
[----:B------:R-:W3:Y:S01]  /*25c0*/  LDG.E R27, desc[UR20][R28.64+0x1c] ;  /* 0x00001c141c1b7981 */ /* 0x000ee2000c1e1900 */
[----:B--2---:R-:W-:-:S03]  /*25d0*/  @P1 DADD R14, R16, -R14 ;  /* 0x00000000100e1229 */ /* 0x004fc6000000080e */
[----:B------:R-:W3:Y:S05]  /*25e0*/  @P3 LDG.E.64 R16, desc[UR20][R12.64] ;  /* 0x000000140c103981 */ /* 0x000eea000c1e1b00 */
[----:B------:R-:W-:Y:S02]  /*25f0*/  @P1 DADD R10, R10, |R14| ;  /* 0x000000000a0a1229 */ /* 0x000fe4000000040e */
[----:B------:R-:W2:Y:S01]  /*2600*/  @P4 LDG.E.64 R14, desc[UR20][R12.64] ;  /* 0x000000140c0e4981 */ /* 0x000ea2000c1e1b00 */
[C---:B------:R-:W-:Y:S02]  /*2610*/  ISETP.GT.AND P1, PT, R6.reuse, R23, PT ;  /* 0x000000170600720c */ /* 0x040fe40003f24270 */
[----:B----4-:R-:W-:Y:S01]  /*2620*/  ISETP.GT.AND P2, PT, R6, R25, PT ;  /* 0x000000190600720c */ /* 0x010fe20003f44270 */
[----:B---3--:R-:W-:-:S10]  /*2630*/  @P3 DADD R16, -R16, R18 ;  /* 0x0000000010103229 */ /* 0x008fd40000000112 */
[----:B------:R-:W0:Y:S01]  /*2640*/  @P1 LDC.64 R18, c[0x0][0x3d0] ;  /* 0x0000f400ff121b82 */ /* 0x000e220000000a00 */
[----:B------:R-:W-:-:S07]  /*2650*/  @P3 DADD R10, R10, |R16| ;  /* 0x000000000a0a3229 */ /* 0x000fce0000000410 */
[----:B------:R-:W1:Y:S01]  /*2660*/  @P2 LDC.64 R16, c[0x0][0x3d0] ;  /* 0x0000f400ff102b82 */ /* 0x000e620000000a00 */
[----:B--2---:R-:W-:Y:S01]  /*2670*/  @P4 DADD R14, -R14, R20 ;  /* 0x000000000e0e4229 */ /* 0x004fe20000000114 */
[----:B------:R-:W2:Y:S01]  /*2680*/  @P1 LDG.E.64 R20, desc[UR20][R12.64] ;  /* 0x000000140c141981 */ /* 0x000ea2000c1e1b00 */
[----:B0-----:R-:W-:-:S03]  /*2690*/  @P1 IMAD.WIDE R18, R23, 0x8, R18 ;  /* 0x0000000817121825 */ /* 0x001fc600078e0212 */
[----:B------:R-:W3:Y:S04]  /*26a0*/  LDG.E R23, desc[UR20][R28.64+0x14] ;  /* 0x000014141c177981 */ /* 0x000ee8000c1e1900 */
[----:B------:R-:W2:Y:S01]  /*26b0*/  @P1 LDG.E.64 R18, desc[UR20][R18.64] ;  /* 0x0000001412121981 */ /* 0x000ea2000c1e1b00 */
[----:B-1----:R-:W-:-:S03]  /*26c0*/  @P2 IMAD.WIDE R16, R25, 0x8, R16 ;  /* 0x0000000819102825 */ /* 0x002fc600078e0210 */
[----:B------:R-:W4:Y:S01]  /*26d0*/  LDG.E R25, desc[UR20][R28.64+0x18] ;  /* 0x000018141c197981 */ /* 0x000f22000c1e1900 */
[----:B------:R-:W-:-:S03]  /*26e0*/  @P4 DADD R10, R10, |R14| ;  /* 0x000000000a0a4229 */ /* 0x000fc6000000040e */
[----:B------:R-:W4:Y:S04]  /*26f0*/  @P2 LDG.E.64 R16, desc[UR20][R16.64] ;  /* 0x0000001410102981 */ /* 0x000f28000c1e1b00 */
[----:B------:R-:W4:Y:S01]  /*2700*/  @P2 LDG.E.64 R14, desc[UR20][R12.64] ;  /* 0x000000140c0e2981 */ /* 0x000f22000c1e1b00 */
[C---:B------:R-:W-:Y:S02]  /*2710*/  ISETP.GT.AND P3, PT, R6.reuse, R27, PT ;  /* 0x0000001b0600720c */ /* 0x040fe40003f64270 */
[C---:B---3--:R-:W-:Y:S01]  /*2720*/  ISETP.GT.AND P4, PT, R6.reuse, R23, PT ;  /* 0x000000170600720c */ /* 0x048fe20003f84270 */
[----:B--2---:R-:W-:Y:S01]  /*2730*/  @P1 DADD R20, -R20, R18 ;  /* 0x0000000014141229 */ /* 0x004fe20000000112 */
[----:B----4-:R-:W-:-:S11]  /*2740*/  ISETP.GT.AND P5, PT, R6, R25, PT ;  /* 0x000000190600720c */ /* 0x010fd60003fa4270 */
[----:B------:R-:W0:Y:S01]  /*2750*/  @P4 LDC.64 R18, c[0x0][0x3d0] ;  /* 0x0000f400ff124b82 */ /* 0x000e220000000a00 */
[----:B------:R-:W-:-:S07]  /*2760*/  @P1 DADD R10, R10, |R20| ;  /* 0x000000000a0a1229 */ /* 0x000fce0000000414 */
[----:B------:R-:W1:Y:S01]  /*2770*/  @P5 LDC.64 R20, c[0x0][0x3d0] ;  /* 0x0000f400ff145b82 */ /* 0x000e620000000a00 */
[----:B------:R-:W-:Y:S01]  /*2780*/  @P2 DADD R14, -R14, R16 ;  /* 0x000000000e0e2229 */ /* 0x000fe20000000110 */
[----:B------:R-:W2:Y:S01]  /*2790*/  @P4 LDG.E.64 R16, desc[UR20][R12.64] ;  /* 0x000000140c104981 */ /* 0x000ea2000c1e1b00 */
[----:B0-----:R-:W-:-:S05]  /*27a0*/  @P4 IMAD.WIDE R28, R23, 0x8, R18 ;  /* 0x00000008171c4825 */ /* 0x001fca00078e0212 */
[----:B------:R-:W0:Y:S01]  /*27b0*/  @P3 LDC.64 R18, c[0x0][0x3d0] ;  /* 0x0000f400ff123b82 */ /* 0x000e220000000a00 */
[----:B------:R-:W2:Y:S01]  /*27c0*/  @P4 LDG.E.64 R28, desc[UR20][R28.64] ;  /* 0x000000141c1c4981 */ /* 0x000ea2000c1e1b00 */
[----:B-1----:R-:W-:Y:S01]  /*27d0*/  @P5 IMAD.WIDE R20, R25, 0x8, R20 ;  /* 0x0000000819145825 */ /* 0x002fe200078e0214 */
[----:B------:R-:W-:Y:S02]  /*27e0*/  @P2 DADD R10, R10, |R14| ;  /* 0x000000000a0a2229 */ /* 0x000fe4000000040e */
[----:B------:R-:W3:Y:S04]  /*27f0*/  @P5 LDG.E.64 R14, desc[UR20][R12.64] ;  /* 0x000000140c0e5981 */ /* 0x000ee8000c1e1b00 */
[----:B------:R-:W3:Y:S01]  /*2800*/  @P5 LDG.E.64 R20, desc[UR20][R20.64] ;  /* 0x0000001414145981 */ /* 0x000ee2000c1e1b00 */
[----:B0-----:R-:W-:-:S03]  /*2810*/  @P3 IMAD.WIDE R24, R27, 0x8, R18 ;  /* 0x000000081b183825 */ /* 0x001fc600078e0212 */
[----:B------:R-:W4:Y:S04]  /*2820*/  @P3 LDG.E.64 R18, desc[UR20][R12.64] ;  /* 0x000000140c123981 */ /* 0x000f28000c1e1b00 */
[----:B------:R-:W4:Y:S01]  /*2830*/  @P3 LDG.E.64 R24, desc[UR20][R24.64] ;  /* 0x0000001418183981 */ /* 0x000f22000c1e1b00 */
[----:B------:R-:W-:-:S06]  /*2840*/  UIADD3 UR4, UPT, UPT, UR4, 0x8, URZ ;  /* 0x0000000804047890 */ /* 0x000fcc000fffe0ff */
[----:B------:R-:W-:Y:S01]  /*2850*/  ISETP.NE.AND P1, PT, R7, UR4, PT ;  /* 0x0000000407007c0c */ /* 0x000fe2000bf25270 */
[----:B------:R-:W-:Y:S01]  /*2860*/  VIADD R22, R22, 0x8 ;  /* 0x0000000816167836 */ /* 0x000fe20000000000 */
[----:B--2---:R-:W-:-:S08]  /*2870*/  @P4 DADD R16, -R16, R28 ;  /* 0x0000000010104229 */ /* 0x004fd0000000011c */
[----:B------:R-:W-:Y:S02]  /*2880*/  @P4 DADD R10, R10, |R16| ;  /* 0x000000000a0a4229 */ /* 0x000fe40000000410 */
[----:B---3--:R-:W-:-:S08]  /*2890*/  @P5 DADD R14, -R14, R20 ;  /* 0x000000000e0e5229 */ /* 0x008fd00000000114 */
[----:B------:R-:W-:Y:S02]  /*28a0*/  @P5 DADD R10, R10, |R14| ;  /* 0x000000000a0a5229 */ /* 0x000fe4000000040e */
[----:B----4-:R-:W-:-:S08]  /*28b0*/  @P3 DADD R18, -R18, R24 ;  /* 0x0000000012123229 */ /* 0x010fd00000000118 */
[----:B------:R-:W-:Y:S01]  /*28c0*/  @P3 DADD R10, R10, |R18| ;  /* 0x000000000a0a3229 */ /* 0x000fe20000000412 */
[----:B------:R-:W-:Y:S10]  /*28d0*/  @P1 BRA `(.L_x_156) ;  /* 0xfffffff800e81947 */ /* 0x000ff4000383ffff */
.L_x_155:
[----:B------:R-:W-:Y:S05]  /*28e0*/  @!P0 BRA `(.L_x_154) ;  /* 0x0000000400288947 */ /* 0x000fea0003800000 */
[----:B------:R-:W-:Y:S02]  /*28f0*/  ISETP.GE.U32.AND P0, PT, R9, 0x4, PT ;  /* 0x000000040900780c */ /* 0x000fe40003f06070 */
[----:B------:R-:W-:-:S04]  /*2900*/  LOP3.LUT R7, R8, 0x3, RZ, 0xc0, !PT ;  /* 0x0000000308077812 */ /* 0x000fc800078ec0ff */
[----:B------:R-:W-:-:S07]  /*2910*/  ISETP.NE.AND P4, PT, R7, RZ, PT ;  /* 0x000000ff0700720c */ /* 0x000fce0003f85270 */
[----:B------:R-:W-:Y:S06]  /*2920*/  @!P0 BRA `(.L_x_157) ;  /* 0x00000000008c8947 */ /* 0x000fec0003800000 */
[----:B------:R-:W0:Y:S02]  /*2930*/  LDC.64 R28, c[0x0][0x3d8] ;  /* 0x0000f600ff1c7b82 */ /* 0x000e240000000a00 */
[----:B0-----:R-:W-:-:S05]  /*2940*/  IMAD.WIDE R28, R22, 0x4, R28 ;  /* 0x00000004161c7825 */ /* 0x001fca00078e021c */
[----:B------:R-:W2:Y:S04]  /*2950*/  LDG.E R15, desc[UR20][R28.64] ;  /* 0x000000141c0f7981 */ /* 0x000ea8000c1e1900 */
[----:B------:R-:W3:Y:S04]  /*2960*/  LDG.E R23, desc[UR20][R28.64+0x4] ;  /* 0x000004141c177981 */ /* 0x000ee8000c1e1900 */
[----:B------:R-:W4:Y:S04]  /*2970*/  LDG.E R21, desc[UR20][R28.64+0x8] ;  /* 0x000008141c157981 */ /* 0x000f28000c1e1900 */
[----:B------:R-:W4:Y:S01]  /*2980*/  LDG.E R9, desc[UR20][R28.64+0xc] ;  /* 0x00000c141c097981 */ /* 0x000f22000c1e1900 */
[----:B--2--5:R-:W-:-:S13]  /*2990*/  ISETP.GT.AND P0, PT, R6, R15, PT ;  /* 0x0000000f0600720c */ /* 0x024fda0003f04270 */
[----:B------:R-:W0:Y:S01]  /*29a0*/  @P0 LDC.64 R26, c[0x0][0x3d0] ;  /* 0x0000f400ff1a0b82 */ /* 0x000e220000000a00 */
[----:B-1----:R-:W2:Y:S01]  /*29b0*/  @P0 LDG.E.64 R18, desc[UR20][R12.64] ;  /* 0x000000140c120981 */ /* 0x002ea2000c1e1b00 */
[----:B0-----:R-:W-:-:S06]  /*29c0*/  @P0 IMAD.WIDE R26, R15, 0x8, R26 ;  /* 0x000000080f1a0825 */ /* 0x001fcc00078e021a */
[----:B------:R-:W2:Y:S01]  /*29d0*/  @P0 LDG.E.64 R26, desc[UR20][R26.64] ;  /* 0x000000141a1a0981 */ /* 0x000ea2000c1e1b00 */
[C---:B---3--:R-:W-:Y:S02]  /*29e0*/  ISETP.GT.AND P1, PT, R6.reuse, R23, PT ;  /* 0x000000170600720c */ /* 0x048fe40003f24270 */
[C---:B----4-:R-:W-:Y:S02]  /*29f0*/  ISETP.GT.AND P2, PT, R6.reuse, R21, PT ;  /* 0x000000150600720c */ /* 0x050fe40003f44270 */
[----:B------:R-:W-:-:S09]  /*2a00*/  ISETP.GT.AND P3, PT, R6, R9, PT ;  /* 0x000000090600720c */ /* 0x000fd20003f64270 */
[----:B------:R-:W0:Y:S08]  /*2a10*/  @P1 LDC.64 R24, c[0x0][0x3d0] ;  /* 0x0000f400ff181b82 */ /* 0x000e300000000a00 */
[----:B------:R-:W1:Y:S08]  /*2a20*/  @P2 LDC.64 R16, c[0x0][0x3d0] ;  /* 0x0000f400ff102b82 */ /* 0x000e700000000a00 */
[----:B------:R-:W3:Y:S01]  /*2a30*/  @P3 LDC.64 R14, c[0x0][0x3d0] ;  /* 0x0000f400ff0e3b82 */ /* 0x000ee20000000a00 */
[----:B0-----:R-:W-:-:S06]  /*2a40*/  @P1 IMAD.WIDE R24, R23, 0x8, R24 ;  /* 0x0000000817181825 */ /* 0x001fcc00078e0218 */
[----:B------:R-:W4:Y:S01]  /*2a50*/  @P1 LDG.E.64 R24, desc[UR20][R24.64] ;  /* 0x0000001418181981 */ /* 0x000f22000c1e1b00 */
[----:B-1----:R-:W-:-:S03]  /*2a60*/  @P2 IMAD.WIDE R16, R21, 0x8, R16 ;  /* 0x0000000815102825 */ /* 0x002fc600078e0210 */
[----:B------:R-:W4:Y:S04]  /*2a70*/  @P1 LDG.E.64 R20, desc[UR20][R12.64] ;  /* 0x000000140c141981 */ /* 0x000f28000c1e1b00 */
[----:B------:R-:W4:Y:S01]  /*2a80*/  @P2 LDG.E.64 R16, desc[UR20][R16.64] ;  /* 0x0000001410102981 */ /* 0x000f22000c1e1b00 */
[----:B---3--:R-:W-:-:S06]  /*2a90*/  @P3 IMAD.WIDE R14, R9, 0x8, R14 ;  /* 0x00000008090e3825 */ /* 0x008fcc00078e020e */
[----:B------:R-:W3:Y:S01]  /*2aa0*/  @P3 LDG.E.64 R14, desc[UR20][R14.64] ;  /* 0x000000140e0e3981 */ /* 0x000ee2000c1e1b00 */
[----:B--2---:R-:W-:-:S03]  /*2ab0*/  @P0 DADD R18, -R18, R26 ;  /* 0x0000000012120229 */ /* 0x004fc6000000011a */
[----:B------:R-:W2:Y:S05]  /*2ac0*/  @P2 LDG.E.64 R26, desc[UR20][R12.64] ;  /* 0x000000140c1a2981 */ /* 0x000eaa000c1e1b00 */
[----:B------:R-:W-:Y:S02]  /*2ad0*/  @P0 DADD R10, R10, |R18| ;  /* 0x000000000a0a0229 */ /* 0x000fe40000000412 */
[----:B------:R-:W3:Y:S01]  /*2ae0*/  @P3 LDG.E.64 R18, desc[UR20][R12.64] ;  /* 0x000000140c123981 */ /* 0x000ee2000c1e1b00 */
[----:B------:R-:W-:Y:S01]  /*2af0*/  VIADD R22, R22, 0x4 ;  /* 0x0000000416167836 */ /* 0x000fe20000000000 */
[----:B----4-:R-:W-:-:S08]  /*2b00*/  @P1 DADD R20, -R20, R24 ;  /* 0x0000000014141229 */ /* 0x010fd00000000118 */
[----:B------:R-:W-:Y:S02]  /*2b10*/  @P1 DADD R10, R10, |R20| ;  /* 0x000000000a0a1229 */ /* 0x000fe40000000414 */
[----:B--2---:R-:W-:Y:S02]  /*2b20*/  @P2 DADD R26, -R26, R16 ;  /* 0x000000001a1a2229 */ /* 0x004fe40000000110 */
[----:B---3--:R-:W-:-:S06]  /*2b30*/  @P3 DADD R18, -R18, R14 ;  /* 0x0000000012123229 */ /* 0x008fcc000000010e */
[----:B------:R-:W-:-:S08]  /*2b40*/  @P2 DADD R10, R10, |R26| ;  /* 0x000000000a0a2229 */ /* 0x000fd0000000041a */
[----:B------:R-:W-:-:S11]  /*2b50*/  @P3 DADD R10, R10, |R18| ;  /* 0x000000000a0a3229 */ /* 0x000fd60000000412 */
.L_x_157:
[----:B------:R-:W-:Y:S05]  /*2b60*/  @!P4 BRA `(.L_x_154) ;  /* 0x000000000088c947 */ /* 0x000fea0003800000 */
[----:B------:R-:W-:Y:S02]  /*2b70*/  ISETP.NE.AND P0, PT, R7, 0x1, PT ;  /* 0x000000010700780c */ /* 0x000fe40003f05270 */
[----:B------:R-:W-:-:S04]  /*2b80*/  LOP3.LUT R8, R8, 0x1, RZ, 0xc0, !PT ;  /* 0x0000000108087812 */ /* 0x000fc800078ec0ff */
[----:B------:R-:W-:-:S07]  /*2b90*/  ISETP.NE.U32.AND P2, PT, R8, 0x1, PT ;  /* 0x000000010800780c */ /* 0x000fce0003f45070 */
[----:B------:R-:W-:Y:S06]  /*2ba0*/  @!P0 BRA `(.L_x_158) ;  /* 0x00000000004c8947 */ /* 0x000fec0003800000 */
[----:B------:R-:W0:Y:S02]  /*2bb0*/  LDC.64 R8, c[0x0][0x3d8] ;  /* 0x0000f600ff087b82 */ /* 0x000e240000000a00 */
[----:B0-----:R-:W-:-:S05]  /*2bc0*/  IMAD.WIDE R20, R22, 0x4, R8 ;  /* 0x0000000416147825 */ /* 0x001fca00078e0208 */
[----:B------:R-:W2:Y:S04]  /*2bd0*/  LDG.E R7, desc[UR20][R20.64] ;  /* 0x0000001414077981 */ /* 0x000ea8000c1e1900 */
[----:B-1----:R-:W3:Y:S01]  /*2be0*/  LDG.E R19, desc[UR20][R20.64+0x4] ;  /* 0x0000041414137981 */ /* 0x002ee2000c1e1900 */
[C---:B--2--5:R-:W-:Y:S02]  /*2bf0*/  ISETP.GT.AND P0, PT, R6.reuse, R7, PT ;  /* 0x000000070600720c */ /* 0x064fe40003f04270 */
[----:B---3--:R-:W-:-:S11]  /*2c00*/  ISETP.GT.AND P1, PT, R6, R19, PT ;  /* 0x000000130600720c */ /* 0x008fd60003f24270 */
[----:B------:R-:W0:Y:S01]  /*2c10*/  @P0 LDC.64 R16, c[0x0][0x3d0] ;  /* 0x0000f400ff100b82 */ /* 0x000e220000000a00 */
[----:B------:R-:W2:Y:S07]  /*2c20*/  @P0 LDG.E.64 R8, desc[UR20][R12.64] ;  /* 0x000000140c080981 */ /* 0x000eae000c1e1b00 */
[----:B------:R-:W1:Y:S01]  /*2c30*/  @P1 LDC.64 R14, c[0x0][0x3d0] ;  /* 0x0000f400ff0e1b82 */ /* 0x000e620000000a00 */
[----:B0-----:R-:W-:-:S06]  /*2c40*/  @P0 IMAD.WIDE R16, R7, 0x8, R16 ;  /* 0x0000000807100825 */ /* 0x001fcc00078e0210 */
[----:B------:R-:W2:Y:S01]  /*2c50*/  @P0 LDG.E.64 R16, desc[UR20][R16.64] ;  /* 0x0000001410100981 */ /* 0x000ea2000c1e1b00 */
[----:B-1----:R-:W-:-:S03]  /*2c60*/  @P1 IMAD.WIDE R18, R19, 0x8, R14 ;  /* 0x0000000813121825 */ /* 0x002fc600078e020e */
[----:B------:R-:W3:Y:S04]  /*2c70*/  @P1 LDG.E.64 R14, desc[UR20][R12.64] ;  /* 0x000000140c0e1981 */ /* 0x000ee8000c1e1b00 */
[----:B------:R-:W3:Y:S01]  /*2c80*/  @P1 LDG.E.64 R18, desc[UR20][R18.64] ;  /* 0x0000001412121981 */ /* 0x000ee2000c1e1b00 */
[----:B------:R-:W-:Y:S01]  /*2c90*/  IADD3 R22, PT, PT, R22, 0x2, RZ ;  /* 0x0000000216167810 */ /* 0x000fe20007ffe0ff */
[----:B--2---:R-:W-:Y:S02]  /*2ca0*/  @P0 DADD R8, -R8, R16 ;  /* 0x0000000008080229 */ /* 0x004fe40000000110 */
[----:B---3--:R-:W-:-:S06]  /*2cb0*/  @P1 DADD R14, -R14, R18 ;  /* 0x000000000e0e1229 */ /* 0x008fcc0000000112 */
[----:B------:R-:W-:-:S08]  /*2cc0*/  @P0 DADD R10, R10, |R8| ;  /* 0x000000000a0a0229 */ /* 0x000fd00000000408 */
[----:B------:R-:W-:-:S11]  /*2cd0*/  @P1 DADD R10, R10, |R14| ;  /* 0x000000000a0a1229 */ /* 0x000fd6000000040e */
.L_x_158:
[----:B------:R-:W-:Y:S05]  /*2ce0*/  @P2 BRA `(.L_x_154) ;  /* 0x0000000000282947 */ /* 0x000fea0003800000 */
[----:B------:R-:W0:Y:S02]  /*2cf0*/  LDC.64 R8, c[0x0][0x3d8] ;  /* 0x0000f600ff087b82 */ /* 0x000e240000000a00 */
[----:B0-----:R-:W-:-:S06]  /*2d00*/  IMAD.WIDE R22, R22, 0x4, R8 ;  /* 0x0000000416167825 */ /* 0x001fcc00078e0208 */
[----:B------:R-:W2:Y:S02]  /*2d10*/  LDG.E R23, desc[UR20][R22.64] ;  /* 0x0000001416177981 */ /* 0x000ea4000c1e1900 */
[----:B--2--5:R-:W-:-:S13]  /*2d20*/  ISETP.GT.AND P0, PT, R6, R23, PT ;  /* 0x000000170600720c */ /* 0x024fda0003f04270 */
[----:B------:R-:W0:Y:S01]  /*2d30*/  @P0 LDC.64 R6, c[0x0][0x3d0] ;  /* 0x0000f400ff060b82 */ /* 0x000e220000000a00 */
[----:B------:R-:W2:Y:S01]  /*2d40*/  @P0 LDG.E.64 R8, desc[UR20][R12.64] ;  /* 0x000000140c080981 */ /* 0x000ea2000c1e1b00 */
[----:B0-----:R-:W-:-:S06]  /*2d50*/  @P0 IMAD.WIDE R6, R23, 0x8, R6 ;  /* 0x0000000817060825 */ /* 0x001fcc00078e0206 */
[----:B------:R-:W2:Y:S02]  /*2d60*/  @P0 LDG.E.64 R6, desc[UR20][R6.64] ;  /* 0x0000001406060981 */ /* 0x000ea4000c1e1b00 */
[----:B--2---:R-:W-:-:S08]  /*2d70*/  @P0 DADD R8, -R8, R6 ;  /* 0x0000000008080229 */ /* 0x004fd00000000106 */
[----:B------:R-:W-:-:S11]  /*2d80*/  @P0 DADD R10, R10, |R8| ;  /* 0x000000000a0a0229 */ /* 0x000fd60000000408 */
.L_x_154:
[----:B-----5:R-:W-:Y:S01]  /*2d90*/  IMAD.SHL.U32 R6, R4, 0x8, RZ ;  /* 0x0000000804067824 */ /* 0x020fe200078e00ff */
[----:B------:R-:W-:-:S04]  /*2da0*/  SHF.R.S32.HI R7, RZ, 0x1f, R4 ;  /* 0x0000001fff077819 */ /* 0x000fc80000011404 */
[----:B------:R-:W-:Y:S02]  /*2db0*/  SHF.L.U64.HI R26, R4, 0x3, R7 ;  /* 0x00000003041a7819 */ /* 0x000fe40000010207 */
[----:B------:R-:W-:-:S04]  /*2dc0*/  IADD3 R16, P0, PT, R6, UR8, RZ ;  /* 0x0000000806107c10 */ /* 0x000fc8000ff1e0ff */
[----:B------:R-:W-:-:S06]  /*2dd0*/  IADD3.X R17, PT, PT, R26, UR9, RZ, P0, !PT ;  /* 0x000000091a117c10 */ /* 0x000fcc00087fe4ff */
[----:B------:R-:W2:Y:S01]  /*2de0*/  LDG.E.64 R16, desc[UR20][R16.64] ;  /* 0x0000001410107981 */ /* 0x000ea2000c1e1b00 */
[----:B------:R-:W-:-:S04]  /*2df0*/  IMAD.MOV.U32 R14, RZ, RZ, 0x8 ;  /* 0x00000008ff0e7424 */ /* 0x000fc800078e00ff */
[----:B------:R-:W-:-:S06]  /*2e00*/  IMAD.WIDE R14, R5, R14, UR8 ;  /* 0x00000008050e7e25 */ /* 0x000fcc000f8e020e */
        /* <DEDUP_REMOVED lines=11> */
[----:B-1----:R-:W-:-:S08]  /*2ec0*/  DFMA R18, -R16, R12, R14 ;  /* 0x0000000c1012722b */ /* 0x002fd0000000010e */
[----:B------:R-:W-:Y:S01]  /*2ed0*/  DFMA R12, R8, R18, R12 ;  /* 0x00000012080c722b */ /* 0x000fe2000000000c */
[----:B------:R-:W-:Y:S02]  /*2ee0*/  IMAD.U32 R8, RZ, RZ, UR5 ;  /* 0x00000005ff087e24 */ /* 0x000fe4000f8e00ff */
[----:B------:R-:W-:Y:S02]  /*2ef0*/  IMAD.U32 R9, RZ, RZ, UR16 ;  /* 0x00000010ff097e24 */ /* 0x000fe4000f8e00ff */
[----:B------:R-:W-:-:S05]  /*2f00*/  IMAD.WIDE R8, R5, 0x8, R8 ;  /* 0x0000000805087825 */ /* 0x000fca00078e0208 */
[----:B------:R-:W-:-:S05]  /*2f10*/  FFMA R18, RZ, R17, R13 ;  /* 0x00000011ff127223 */ /* 0x000fca000000000d */
[----:B------:R-:W-:-:S13]  /*2f20*/  FSETP.GT.AND P0, PT, |R18|, 1.469367938527859385e-39, PT ;  /* 0x001000001200780b */ /* 0x000fda0003f04200 */
[----:B------:R-:W-:Y:S05]  /*2f30*/  @P0 BRA P1, `(.L_x_160) ;  /* 0x0000000000080947 */ /* 0x000fea0000800000 */
[----:B------:R-:W-:-:S07]  /*2f40*/  MOV R28, 0x2f60 ;  /* 0x00002f60001c7802 */ /* 0x000fce0000000f00 */
[----:B------:R-:W-:Y:S05]  /*2f50*/  CALL.REL.NOINC `($__internal_1_$__cuda_sm20_div_rn_f64_full) ;  /* 0x0000000000d47944 */ /* 0x000fea0003c00000 */
.L_x_160:
[----:B------:R-:W-:Y:S05]  /*2f60*/  BSYNC.RECONVERGENT B1 ;  /* 0x0000000000017941 */ /* 0x000fea0003800200 */
.L_x_159:
[----:B------:R-:W-:Y:S01]  /*2f70*/  IADD3 R14, P0, PT, R6, UR5, RZ ;  /* 0x00000005060e7c10 */ /* 0x000fe2000ff1e0ff */
[----:B------:R-:W0:Y:S03]  /*2f80*/  LDCU.64 UR18, c[0x0][0x3c8] ;  /* 0x00007900ff1277ac */ /* 0x000e260008000a00 */
[----:B------:R-:W-:-:S05]  /*2f90*/  IADD3.X R15, PT, PT, R26, UR16, RZ, P0, !PT ;  /* 0x000000101a0f7c10 */ /* 0x000fca00087fe4ff */
[----:B------:R-:W2:Y:S01]  /*2fa0*/  LDG.E.64 R16, desc[UR20][R14.64] ;  /* 0x000000140e107981 */ /* 0x000ea2000c1e1b00 */
[----:B------:R-:W-:-:S05]  /*2fb0*/  IADD3 R5, P0, PT, R4, UR24, RZ ;  /* 0x0000001804057c10 */ /* 0x000fca000ff1e0ff */
[----:B------:R-:W-:Y:S01]  /*2fc0*/  IMAD.X R6, RZ, RZ, R7, P0 ;  /* 0x000000ffff067224 */ /* 0x000fe200000e0607 */
[----:B0-----:R-:W-:-:S04]  /*2fd0*/  LEA R18, P0, R5, UR18, 0x2 ;  /* 0x0000001205127c11 */ /* 0x001fc8000f8010ff */
[----:B------:R-:W-:Y:S01]  /*2fe0*/  LEA.HI.X R19, R5, UR19, R6, 0x2, P0 ;  /* 0x0000001305137c11 */ /* 0x000fe200080f1406 */
[----:B--2---:R-:W-:-:S08]  /*2ff0*/  DADD R16, R16, R10 ;  /* 0x0000000010107229 */ /* 0x004fd0000000000a */
[----:B------:R-:W-:Y:S01]  /*3000*/  DMUL R16, R16, R12 ;  /* 0x0000000c10107228 */ /* 0x000fe20000000000 */
[----:B------:R-:W-:-:S06]  /*3010*/  IMAD.MOV.U32 R13, RZ, RZ, 0x1 ;  /* 0x00000001ff0d7424 */ /* 0x000fcc00078e00ff */
[----:B------:R0:W-:Y:S04]  /*3020*/  REDG.E.ADD.F64.RN.STRONG.GPU desc[UR20][R8.64], R16 ;  /* 0x00000010080079a6 */ /* 0x0001e8000c12ff14 */
[----:B------:R-:W2:Y:S01]  /*3030*/  ATOMG.E.EXCH.STRONG.GPU PT, R18, desc[UR20][R18.64], R13 ;  /* 0x8000000d121279a8 */ /* 0x000ea2000c1ef114 */
[----:B------:R-:W-:Y:S01]  /*3040*/  MOV R10, 0x8 ;  /* 0x00000008000a7802 */ /* 0x000fe20000000f00 */
[----:B------:R-:W-:Y:S01]  /*3050*/  VIADD R5, R3, 0xffffffff ;  /* 0xffffffff03057836 */ /* 0x000fe20000000000 */
[----:B------:R-:W-:Y:S03]  /*3060*/  BSSY.RECONVERGENT B1, `(.L_x_161) ;  /* 0x0000009000017945 */ /* 0x000fe60003800200 */
[----:B------:R-:W-:Y:S01]  /*3070*/  IMAD.WIDE.U32 R10, R5, R10, UR12 ;  /* 0x0000000c050a7e25 */ /* 0x000fe2000f8e000a */
[----:B--2---:R-:W-:-:S13]  /*3080*/  ISETP.NE.AND P0, PT, R18, RZ, PT ;  /* 0x000000ff1200720c */ /* 0x004fda0003f05270 */
[----:B0-----:R-:W-:Y:S05]  /*3090*/  @P0 BRA `(.L_x_162) ;  /* 0x0000000000140947 */ /* 0x001fea0003800000 */
[----:B------:R-:W2:Y:S01]  /*30a0*/  LDG.E.64 R14, desc[UR20][R14.64] ;  /* 0x000000140e0e7981 */ /* 0x000ea2000c1e1b00 */
[----:B------:R-:W0:Y:S02]  /*30b0*/  LDCU.64 UR18, c[0x0][0x3c0] ;  /* 0x00007800ff1277ac */ /* 0x000e240008000a00 */
[----:B0-----:R-:W-:-:S04]  /*30c0*/  LEA R6, P0, R4, UR18, 0x3 ;  /* 0x0000001204067c11 */ /* 0x001fc8000f8018ff */
[----:B------:R-:W-:-:S05]  /*30d0*/  LEA.HI.X R7, R4, UR19, R7, 0x3, P0 ;  /* 0x0000001304077c11 */ /* 0x000fca00080f1c07 */
[----:B--2---:R0:W-:Y:S04]  /*30e0*/  REDG.E.ADD.F64.RN.STRONG.GPU desc[UR20][R6.64], R14 ;  /* 0x0000000e060079a6 */ /* 0x0041e8000c12ff14 */
.L_x_162:
[----:B------:R-:W-:Y:S05]  /*30f0*/  BSYNC.RECONVERGENT B1 ;  /* 0x0000000000017941 */ /* 0x000fea0003800200 */
.L_x_161:
[----:B0-----:R-:W2:Y:S01]  /*3100*/  LDG.E R6, desc[UR20][R10.64] ;  /* 0x000000140a067981 */ /* 0x001ea2000c1e1900 */
[----:B------:R-:W-:Y:S01]  /*3110*/  IMAD.MOV.U32 R7, RZ, RZ, 0x4 ;  /* 0x00000004ff077424 */ /* 0x000fe200078e00ff */
[----:B------:R-:W0:Y:S01]  /*3120*/  S2UR UR18, SR_CgaCtaId ;  /* 0x00000000001279c3 */ /* 0x000e220000008800 */
[----:B------:R-:W-:Y:S02]  /*3130*/  UMOV UR4, 0x400 ;  /* 0x0000040000047882 */ /* 0x000fe40000000000 */
[----:B0-----:R-:W-:-:S09]  /*3140*/  ULEA UR4, UR18, UR4, 0x18 ;  /* 0x0000000412047291 */ /* 0x001fd2000f8ec0ff */
[----:B------:R-:W0:Y:S01]  /*3150*/  LDS R3, [UR4] ;  /* 0x00000004ff037984 */ /* 0x000e220008000800 */
[----:B--2---:R-:W-:-:S06]  /*3160*/  IMAD.WIDE R6, R6, R7, UR10 ;  /* 0x0000000a06067e25 */ /* 0x004fcc000f8e0207 */
[----:B------:R-:W2:Y:S01]  /*3170*/  LDG.E R7, desc[UR20][R6.64] ;  /* 0x0000001406077981 */ /* 0x000ea2000c1e1900 */
[----:B0-----:R-:W-:-:S05]  /*3180*/  VIADD R4, R3, 0xffffffff ;  /* 0xffffffff03047836 */ /* 0x001fca0000000000 */
[----:B--2---:R-:W-:-:S04]  /*3190*/  ISETP.NE.AND P0, PT, R7, R4, PT ;  /* 0x000000040700720c */ /* 0x004fc80003f05270 */
[----:B------:R-:W-:-:S04]  /*31a0*/  ISETP.NE.AND P0, PT, R0, 0x1f, P0 ;  /* 0x0000001f0000780c */ /* 0x000fc80000705270 */
[----:B------:R-:W-:-:S13]  /*31b0*/  ISETP.NE.AND P1, PT, R7, R4, !P0 ;  /* 0x000000040700720c */ /* 0x000fda0004725270 */
[----:B------:R-:W-:-:S05]  /*31c0*/  @P1 IMAD.MOV R4, RZ, RZ, R3 ;  /* 0x000000ffff041224 */ /* 0x000fca00078e0203 */
[----:B------:R0:W-:Y:S02]  /*31d0*/  @!P0 STS.64 [UR4], R4 ;  /* 0x00000004ff008988 */ /* 0x0001e40008000a04 */
.L_x_153:
[----:B------:R-:W-:Y:S05]  /*31e0*/  BSYNC.RECONVERGENT B0 ;  /* 0x0000000000007941 */ /* 0x000fea0003800200 */
.L_x_152:
[----:B------:R-:W3:Y:S08]  /*31f0*/  S2UR UR18, SR_CgaCtaId ;  /* 0x00000000001279c3 */ /* 0x000ef00000008800 */
[----:B------:R-:W-:Y:S06]  /*3200*/  BAR.SYNC.DEFER_BLOCKING 0x0 ;  /* 0x0000000000007b1d */ /* 0x000fec0000010000 */
[----:B------:R-:W-:-:S02]  /*3210*/  UMOV UR4, 0x400 ;  /* 0x0000040000047882 */ /* 0x000fc40000000000 */
[----:B---3--:R-:W-:-:S09]  /*3220*/  ULEA UR4, UR18, UR4, 0x18 ;  /* 0x0000000412047291 */ /* 0x008fd2000f8ec0ff */
[----:B------:R-:W3:Y:S02]  /*3230*/  LDS.64 R10, [UR4] ;  /* 0x00000004ff0a7984 */ /* 0x000ee40008000a00 */
[----:B---3--:R-:W-:-:S13]  /*3240*/  ISETP.GT.AND P0, PT, R10, RZ, PT ;  /* 0x000000ff0a00720c */ /* 0x008fda0003f04270 */
[----:B------:R-:W-:Y:S05]  /*3250*/  @P0 BRA `(.L_x_163) ;  /* 0xffffffec00e40947 */ /* 0x000fea000383ffff */
.L_x_151:
[----:B------:R-:W5:Y:S01]  /*3260*/  LDCU UR4, c[0x0][0x380] ;  /* 0x00007000ff0477ac */ /* 0x000f620008000800 */
[----:B------:R-:W-:-:S04]  /*3270*/  UIADD3 UR17, UPT, UPT, UR17, 0x400, URZ ;  /* 0x0000040011117890 */ /* 0x000fc8000fffe0ff */
[----:B-----5:R-:W-:-:S09]  /*3280*/  UISETP.GT.AND UP0, UPT, UR17, UR4, UPT ;  /* 0x000000041100728c */ /* 0x020fd2000bf04270 */
[----:B------:R-:W-:Y:S05]  /*3290*/  BRA.U !UP0, `(.L_x_164) ;  /* 0xffffffcd08d87547 */ /* 0x000fea000b83ffff */
[----:B------:R-:W-:Y:S05]  /*32a0*/  EXIT ;  /* 0x000000000000794d */ /* 0x000fea0003800000 */
        .weak           $__internal_1_$__cuda_sm20_div_rn_f64_full
        .type           $__internal_1_$__cuda_sm20_div_rn_f64_full,@function
        .size           $__internal_1_$__cuda_sm20_div_rn_f64_full,(.L_x_172 - $__internal_1_$__cuda_sm20_div_rn_f64_full)
$__internal_1_$__cuda_sm20_div_rn_f64_full:
[----:B------:R-:W-:Y:S01]  /*32b0*/  IMAD.MOV.U32 R13, RZ, RZ, R15 ;  /* 0x000000ffff0d7224 */ /* 0x000fe200078e000f */
[C---:B------:R-:W-:Y:S01]  /*32c0*/  FSETP.GEU.AND P0, PT, |R17|.reuse, 1.469367938527859385e-39, PT ;  /* 0x001000001100780b */ /* 0x040fe20003f0e200 */
[----:B------:R-:W-:Y:S01]  /*32d0*/  IMAD.MOV.U32 R12, RZ, RZ, R14 ;  /* 0x000000ffff0c7224 */ /* 0x000fe200078e000e */
[----:B------:R-:W-:Y:S01]  /*32e0*/  LOP3.LUT R14, R17, 0x800fffff, RZ, 0xc0, !PT ;  /* 0x800fffff110e7812 */ /* 0x000fe200078ec0ff */
[----:B------:R-:W-:Y:S01]  /*32f0*/  IMAD.MOV.U32 R20, RZ, RZ, 0x1 ;  /* 0x00000001ff147424 */ /* 0x000fe200078e00ff */
[C---:B------:R-:W-:Y:S01]  /*3300*/  FSETP.GEU.AND P2, PT, |R13|.reuse, 1.469367938527859385e-39, PT ;  /* 0x001000000d00780b */ /* 0x040fe20003f4e200 */
[----:B------:R-:W-:Y:S01]  /*3310*/  BSSY.RECONVERGENT B2, `(.L_x_165) ;  /* 0x0000053000027945 */ /* 0x000fe20003800200 */
[----:B------:R-:W-:Y:S01]  /*3320*/  LOP3.LUT R15, R14, 0x3ff00000, RZ, 0xfc, !PT ;  /* 0x3ff000000e0f7812 */ /* 0x000fe200078efcff */
[----:B------:R-:W-:Y:S01]  /*3330*/  IMAD.MOV.U32 R14, RZ, RZ, R16 ;  /* 0x000000ffff0e7224 */ /* 0x000fe200078e0010 */
[----:B------:R-:W-:Y:S02]  /*3340*/  LOP3.LUT R5, R13, 0x7ff00000, RZ, 0xc0, !PT ;  /* 0x7ff000000d057812 */ /* 0x000fe400078ec0ff */
[----:B------:R-:W-:-:S02]  /*3350*/  LOP3.LUT R29, R17, 0x7ff00000, RZ, 0xc0, !PT ;  /* 0x7ff00000111d7812 */ /* 0x000fc400078ec0ff */
[----:B------:R-:W-:Y:S01]  /*3360*/  MOV R27, 0x1ca00000 ;  /* 0x1ca00000001b7802 */ /* 0x000fe20000000f00 */
[----:B------:R-:W-:Y:S01]  /*3370*/  @!P0 DMUL R14, R16, 8.98846567431157953865e+307 ;  /* 0x7fe00000100e8828 */ /* 0x000fe20000000000 */
[----:B------:R-:W-:-:S03]  /*3380*/  ISETP.GE.U32.AND P1, PT, R5, R29, PT ;  /* 0x0000001d0500720c */ /* 0x000fc60003f26070 */
[----:B------:R-:W-:Y:S01]  /*3390*/  @!P2 LOP3.LUT R18, R17, 0x7ff00000, RZ, 0xc0, !PT ;  /* 0x7ff000001112a812 */ /* 0x000fe200078ec0ff */
[----:B------:R-:W-:Y:S01]  /*33a0*/  @!P2 IMAD.MOV.U32 R22, RZ, RZ, RZ ;  /* 0x000000ffff16a224 */ /* 0x000fe200078e00ff */
[----:B------:R-:W0:Y:S01]  /*33b0*/  MUFU.RCP64H R21, R15 ;  /* 0x0000000f00157308 */ /* 0x000e220000001800 */
[----:B------:R-:W-:Y:S02]  /*33c0*/  SEL R19, R27, 0x63400000, !P1 ;  /* 0x634000001b137807 */ /* 0x000fe40004800000 */
[----:B------:R-:W-:Y:S01]  /*33d0*/  @!P2 ISETP.GE.U32.AND P3, PT, R5, R18, PT ;  /* 0x000000120500a20c */ /* 0x000fe20003f66070 */
[----:B------:R-:W-:Y:S01]  /*33e0*/  IMAD.MOV.U32 R18, RZ, RZ, R12 ;  /* 0x000000ffff127224 */ /* 0x000fe200078e000c */
[----:B------:R-:W-:Y:S02]  /*33f0*/  LOP3.LUT R19, R19, 0x800fffff, R13, 0xf8, !PT ;  /* 0x800fffff13137812 */ /* 0x000fe400078ef80d */
[----:B------:R-:W-:Y:S02]  /*3400*/  @!P2 SEL R23, R27, 0x63400000, !P3 ;  /* 0x634000001b17a807 */ /* 0x000fe40005800000 */
[----:B------:R-:W-:-:S02]  /*3410*/  @!P0 LOP3.LUT R29, R15, 0x7ff00000, RZ, 0xc0, !PT ;  /* 0x7ff000000f1d8812 */ /* 0x000fc400078ec0ff */
[----:B------:R-:W-:-:S04]  /*3420*/  @!P2 LOP3.LUT R23, R23, 0x80000000, R13, 0xf8, !PT ;  /* 0x800000001717a812 */ /* 0x000fc800078ef80d */
[----:B------:R-:W-:-:S06]  /*3430*/  @!P2 LOP3.LUT R23, R23, 0x100000, RZ, 0xfc, !PT ;  /* 0x001000001717a812 */ /* 0x000fcc00078efcff */
[----:B------:R-:W-:Y:S02]  /*3440*/  @!P2 DFMA R18, R18, 2, -R22 ;  /* 0x400000001212a82b */ /* 0x000fe40000000816 */
[----:B0-----:R-:W-:-:S08]  /*3450*/  DFMA R22, R20, -R14, 1 ;  /* 0x3ff000001416742b */ /* 0x001fd0000000080e */
[----:B------:R-:W-:-:S08]  /*3460*/  DFMA R22, R22, R22, R22 ;  /* 0x000000161616722b */ /* 0x000fd00000000016 */
[----:B------:R-:W-:-:S08]  /*3470*/  DFMA R22, R20, R22, R20 ;  /* 0x000000161416722b */ /* 0x000fd00000000014 */
[----:B------:R-:W-:-:S08]  /*3480*/  DFMA R20, R22, -R14, 1 ;  /* 0x3ff000001614742b */ /* 0x000fd0000000080e */
[----:B------:R-:W-:-:S08]  /*3490*/  DFMA R20, R22, R20, R22 ;  /* 0x000000141614722b */ /* 0x000fd00000000016 */
[----:B------:R-:W-:-:S08]  /*34a0*/  DMUL R22, R20, R18 ;  /* 0x0000001214167228 */ /* 0x000fd00000000000 */
[----:B------:R-:W-:-:S08]  /*34b0*/  DFMA R24, R22, -R14, R18 ;  /* 0x8000000e1618722b */ /* 0x000fd00000000012 */
[----:B------:R-:W-:Y:S01]  /*34c0*/  DFMA R24, R20, R24, R22 ;  /* 0x000000181418722b */ /* 0x000fe20000000016 */
[----:B------:R-:W-:Y:S01]  /*34d0*/  IMAD.MOV.U32 R22, RZ, RZ, R5 ;  /* 0x000000ffff167224 */ /* 0x000fe200078e0005 */
[----:B------:R-:W-:-:S05]  /*34e0*/  @!P2 LOP3.LUT R22, R19, 0x7ff00000, RZ, 0xc0, !PT ;  /* 0x7ff000001316a812 */ /* 0x000fca00078ec0ff */
[----:B------:R-:W-:-:S05]  /*34f0*/  VIADD R20, R22, 0xffffffff ;  /* 0xffffffff16147836 */ /* 0x000fca0000000000 */
[----:B------:R-:W-:Y:S01]  /*3500*/  ISETP.GT.U32.AND P0, PT, R20, 0x7feffffe, PT ;  /* 0x7feffffe1400780c */ /* 0x000fe20003f04070 */
[----:B------:R-:W-:-:S05]  /*3510*/  VIADD R20, R29, 0xffffffff ;  /* 0xffffffff1d147836 */ /* 0x000fca0000000000 */
[----:B------:R-:W-:-:S13]  /*3520*/  ISETP.GT.U32.OR P0, PT, R20, 0x7feffffe, P0 ;  /* 0x7feffffe1400780c */ /* 0x000fda0000704470 */
[----:B------:R-:W-:Y:S05]  /*3530*/  @P0 BRA `(.L_x_166) ;  /* 0x00000000006c0947 */ /* 0x000fea0003800000 */
[----:B------:R-:W-:-:S04]  /*3540*/  LOP3.LUT R20, R17, 0x7ff00000, RZ, 0xc0, !PT ;  /* 0x7ff0000011147812 */ /* 0x000fc800078ec0ff */
[CC--:B------:R-:W-:Y:S02]  /*3550*/  VIADDMNMX R12, R5.reuse, -R20.reuse, 0xb9600000, !PT ;  /* 0xb9600000050c7446 */ /* 0x0c0fe40007800914 */
[----:B------:R-:W-:Y:S02]  /*3560*/  ISETP.GE.U32.AND P0, PT, R5, R20, PT ;  /* 0x000000140500720c */ /* 0x000fe40003f06070 */
[----:B------:R-:W-:Y:S02]  /*3570*/  VIMNMX R5, PT, PT, R12, 0x46a00000, PT ;  /* 0x46a000000c057848 */ /* 0x000fe40003fe0100 */
[----:B------:R-:W-:-:S05]  /*3580*/  SEL R12, R27, 0x63400000, !P0 ;  /* 0x634000001b0c7807 */ /* 0x000fca0004000000 */
[----:B------:R-:W-:Y:S02]  /*3590*/  IMAD.IADD R5, R5, 0x1, -R12 ;  /* 0x0000000105057824 */ /* 0x000fe400078e0a0c */
[----:B------:R-:W-:-:S03]  /*35a0*/  IMAD.MOV.U32 R12, RZ, RZ, RZ ;  /* 0x000000ffff0c7224 */ /* 0x000fc600078e00ff */
[----:B------:R-:W-:-:S06]  /*35b0*/  IADD3 R13, PT, PT, R5, 0x7fe00000, RZ ;  /* 0x7fe00000050d7810 */ /* 0x000fcc0007ffe0ff */
[----:B------:R-:W-:-:S10]  /*35c0*/  DMUL R20, R24, R12 ;  /* 0x0000000c18147228 */ /* 0x000fd40000000000 */
[----:B------:R-:W-:-:S13]  /*35d0*/  FSETP.GTU.AND P0, PT, |R21|, 1.469367938527859385e-39, PT ;  /* 0x001000001500780b */ /* 0x000fda0003f0c200 */
[----:B------:R-:W-:Y:S05]  /*35e0*/  @P0 BRA `(.L_x_167) ;  /* 0x0000000000940947 */ /* 0x000fea0003800000 */
[----:B------:R-:W-:-:S06]  /*35f0*/  DFMA R14, R24, -R14, R18 ;  /* 0x8000000e180e722b */ /* 0x000fcc0000000012 */
[----:B------:R-:W-:-:S04]  /*3600*/  IMAD.MOV.U32 R14, RZ, RZ, RZ ;  /* 0x000000ffff0e7224 */ /* 0x000fc800078e00ff */
[C---:B------:R-:W-:Y:S02]  /*3610*/  FSETP.NEU.AND P0, PT, R15.reuse, RZ, PT ;  /* 0x000000ff0f00720b */ /* 0x040fe40003f0d000 */
[----:B------:R-:W-:-:S04]  /*3620*/  LOP3.LUT R17, R15, 0x80000000, R17, 0x48, !PT ;  /* 0x800000000f117812 */ /* 0x000fc800078e4811 */
[----:B------:R-:W-:-:S07]  /*3630*/  LOP3.LUT R15, R17, R13, RZ, 0xfc, !PT ;  /* 0x0000000d110f7212 */ /* 0x000fce00078efcff */
[----:B------:R-:W-:Y:S05]  /*3640*/  @!P0 BRA `(.L_x_167) ;  /* 0x00000000007c8947 */ /* 0x000fea0003800000 */
[----:B------:R-:W-:Y:S01]  /*3650*/  IMAD.MOV R13, RZ, RZ, -R5 ;  /* 0x000000ffff0d7224 */ /* 0x000fe200078e0a05 */
[----:B------:R-:W-:Y:S01]  /*3660*/  DMUL.RP R14, R24, R14 ;  /* 0x0000000e180e7228 */ /* 0x000fe20000008000 */
[----:B------:R-:W-:Y:S01]  /*3670*/  IMAD.MOV.U32 R12, RZ, RZ, RZ ;  /* 0x000000ffff0c7224 */ /* 0x000fe200078e00ff */
[----:B------:R-:W-:-:S05]  /*3680*/  IADD3 R5, PT, PT, -R5, -0x43300000, RZ ;  /* 0xbcd0000005057810 */ /* 0x000fca0007ffe1ff */
[----:B------:R-:W-:-:S03]  /*3690*/  DFMA R12, R20, -R12, R24 ;  /* 0x8000000c140c722b */ /* 0x000fc60000000018 */
[----:B------:R-:W-:-:S07]  /*36a0*/  LOP3.LUT R17, R15, R17, RZ, 0x3c, !PT ;  /* 0x000000110f117212 */ /* 0x000fce00078e3cff */
[----:B------:R-:W-:-:S04]  /*36b0*/  FSETP.NEU.AND P0, PT, |R13|, R5, PT ;  /* 0x000000050d00720b */ /* 0x000fc80003f0d200 */
[----:B------:R-:W-:Y:S02]  /*36c0*/  FSEL R20, R14, R20, !P0 ;  /* 0x000000140e147208 */ /* 0x000fe40004000000 */
[----:B------:R-:W-:Y:S01]  /*36d0*/  FSEL R21, R17, R21, !P0 ;  /* 0x0000001511157208 */ /* 0x000fe20004000000 */
[----:B------:R-:W-:Y:S06]  /*36e0*/  BRA `(.L_x_167) ;  /* 0x0000000000547947 */ /* 0x000fec0003800000 */
.L_x_166:
[----:B------:R-:W-:-:S14]  /*36f0*/  DSETP.NAN.AND P0, PT, R12, R12, PT ;  /* 0x0000000c0c00722a */ /* 0x000fdc0003f08000 */
[----:B------:R-:W-:Y:S05]  /*3700*/  @P0 BRA `(.L_x_168) ;  /* 0x0000000000440947 */ /* 0x000fea0003800000 */
[----:B------:R-:W-:-:S14]  /*3710*/  DSETP.NAN.AND P0, PT, R16, R16, PT ;  /* 0x000000101000722a */ /* 0x000fdc0003f08000 */
[----:B------:R-:W-:Y:S05]  /*3720*/  @P0 BRA `(.L_x_169) ;  /* 0x0000000000300947 */ /* 0x000fea0003800000 */
[----:B------:R-:W-:Y:S01]  /*3730*/  ISETP.NE.AND P0, PT, R22, R29, PT ;  /* 0x0000001d1600720c */ /* 0x000fe20003f05270 */
[----:B------:R-:W-:Y:S02]  /*3740*/  IMAD.MOV.U32 R20, RZ, RZ, 0x0 ;  /* 0x00000000ff147424 */ /* 0x000fe400078e00ff */
[----:B------:R-:W-:-:S10]  /*3750*/  IMAD.MOV.U32 R21, RZ, RZ, -0x80000 ;  /* 0xfff80000ff157424 */ /* 0x000fd400078e00ff */
[----:B------:R-:W-:Y:S05]  /*3760*/  @!P0 BRA `(.L_x_167) ;  /* 0x0000000000348947 */ /* 0x000fea0003800000 */
[----:B------:R-:W-:Y:S02]  /*3770*/  ISETP.NE.AND P0, PT, R22, 0x7ff00000, PT ;  /* 0x7ff000001600780c */ /* 0x000fe40003f05270 */
[----:B------:R-:W-:Y:S02]  /*3780*/  LOP3.LUT R21, R13, 0x80000000, R17, 0x48, !PT ;  /* 0x800000000d157812 */ /* 0x000fe400078e4811 */
[----:B------:R-:W-:-:S13]  /*3790*/  ISETP.EQ.OR P0, PT, R29, RZ, !P0 ;  /* 0x000000ff1d00720c */ /* 0x000fda0004702670 */
[----:B------:R-:W-:Y:S01]  /*37a0*/  @P0 LOP3.LUT R5, R21, 0x7ff00000, RZ, 0xfc, !PT ;  /* 0x7ff0000015050812 */ /* 0x000fe200078efcff */
[----:B------:R-:W-:Y:S01]  /*37b0*/  @!P0 IMAD.MOV.U32 R20, RZ, RZ, RZ ;  /* 0x000000ffff148224 */ /* 0x000fe200078e00ff */
[----:B------:R-:W-:-:S03]  /*37c0*/  @P0 MOV R20, RZ ;  /* 0x000000ff00140202 */ /* 0x000fc60000000f00 */
[----:B------:R-:W-:Y:S01]  /*37d0*/  @P0 IMAD.MOV.U32 R21, RZ, RZ, R5 ;  /* 0x000000ffff150224 */ /* 0x000fe200078e0005 */
[----:B------:R-:W-:Y:S06]  /*37e0*/  BRA `(.L_x_167) ;  /* 0x0000000000147947 */ /* 0x000fec0003800000 */
.L_x_169:
[----:B------:R-:W-:Y:S01]  /*37f0*/  LOP3.LUT R21, R17, 0x80000, RZ, 0xfc, !PT ;  /* 0x0008000011157812 */ /* 0x000fe200078efcff */
[----:B------:R-:W-:Y:S01]  /*3800*/  IMAD.MOV.U32 R20, RZ, RZ, R16 ;  /* 0x000000ffff147224 */ /* 0x000fe200078e0010 */
[----:B------:R-:W-:Y:S06]  /*3810*/  BRA `(.L_x_167) ;  /* 0x0000000000087947 */ /* 0x000fec0003800000 */
.L_x_168:
[----:B------:R-:W-:Y:S01]  /*3820*/  LOP3.LUT R21, R13, 0x80000, RZ, 0xfc, !PT ;  /* 0x000800000d157812 */ /* 0x000fe200078efcff */
[----:B------:R-:W-:-:S07]  /*3830*/  IMAD.MOV.U32 R20, RZ, RZ, R12 ;  /* 0x000000ffff147224 */ /* 0x000fce00078e000c */
.L_x_167:
[----:B------:R-:W-:Y:S05]  /*3840*/  BSYNC.RECONVERGENT B2 ;  /* 0x0000000000027941 */ /* 0x000fea0003800200 */
.L_x_165:
[----:B------:R-:W-:Y:S02]  /*3850*/  IMAD.MOV.U32 R29, RZ, RZ, 0x0 ;  /* 0x00000000ff1d7424 */ /* 0x000fe400078e00ff */
[----:B------:R-:W-:Y:S02]  /*3860*/  IMAD.MOV.U32 R12, RZ, RZ, R20 ;  /* 0x000000ffff0c7224 */ /* 0x000fe400078e0014 */
[----:B------:R-:W-:Y:S01]  /*3870*/  IMAD.MOV.U32 R13, RZ, RZ, R21 ;  /* 0x000000ffff0d7224 */ /* 0x000fe200078e0015 */
[----:B------:R-:W-:Y:S06]  /*3880*/  RET.REL.NODEC R28 `(_Z7brandesiiPiS_S_S_PdS0_P4nodeS0_S_S0_S_S_S_) ;  /* 0xffffffc41cdc7950 */ /* 0x000fec0003c3ffff */
.L_x_170:
        /* <DEDUP_REMOVED lines=15> */
.L_x_172:


//--------------------- .nv.shared._Z14update_brandesiiPiS_S_S_PdS0_P4nodeS0_S_S0_S_S_S_S_iiS_S0_S0_ --------------------------
	.section	.nv.shared._Z14update_brandesiiPiS_S_S_PdS0_P4nodeS0_S_S0_S_S_S_S_iiS_S0_S0_,"aw",@nobits
	.sectionflags	@""
	.align	4
.nv.shared._Z14update_brandesiiPiS_S_S_PdS0_P4nodeS0_S_S0_S_S_S_S_iiS_S0_S0_:
	.zero		1036


//--------------------- .nv.shared.reserved.0     --------------------------
	.section	.nv.shared.reserved.0,"aw",@nobits
	.weak		__nv_reservedSMEM_offset_0_alias
	.size		__nv_reservedSMEM_offset_0_alias, 0, 64
	.other		__nv_reservedSMEM_offset_0_alias,@"STO_CUDA_RESERVED_SHARED STV_DEFAULT"
__nv_reservedSMEM_offset_0_alias:
	.zero		0
	.zero		64


//--------------------- .nv.shared._Z7brandesiiPiS_S_S_PdS0_P4nodeS0_S_S0_S_S_S_ --------------------------
	.section	.nv.shared._Z7brandesiiPiS_S_S_PdS0_P4nodeS0_S_S0_S_S_S_,"aw",@nobits
	.sectionflags	@""
	.align	4
.nv.shared._Z7brandesiiPiS_S_S_PdS0_P4nodeS0_S_S0_S_S_S_:
	.zero		1032


//--------------------- .nv.constant0._Z14update_brandesiiPiS_S_S_PdS0_P4nodeS0_S_S0_S_S_S_S_iiS_S0_S0_ --------------------------
	.section	.nv.constant0._Z14update_brandesiiPiS_S_S_PdS0_P4nodeS0_S_S0_S_S_S_S_iiS_S0_S0_,"a",@progbits
	.sectionflags	@""
	.align	4
.nv.constant0._Z14update_brandesiiPiS_S_S_PdS0_P4nodeS0_S_S0_S_S_S_S_iiS_S0_S0_:
	.zero		1048


//--------------------- .nv.constant0._Z7brandesiiPiS_S_S_PdS0_P4nodeS0_S_S0_S_S_S_ --------------------------
	.section	.nv.constant0._Z7brandesiiPiS_S_S_PdS0_P4nodeS0_S_S0_S_S_S_,"a",@progbits
	.sectionflags	@""
	.align	4
.nv.constant0._Z7brandesiiPiS_S_S_PdS0_P4nodeS0_S_S0_S_S_S_:
	.zero		1008


//--------------------- SYMBOLS --------------------------

	.type		.nv.reservedSmem.offset0,@object
	.size		.nv.reservedSmem.offset0,0x4
	.type		.nv.reservedSmem.cap,@object
	.size		.nv.reservedSmem.cap,0x4
